//
// Generated by NVIDIA NVVM Compiler
//
// Compiler Build ID: CL-36424714
// Cuda compilation tools, release 13.0, V13.0.88
// Based on NVVM 20.0.0
//

.version 9.0
.target sm_100
.address_size 64

	// .globl	_Z15kernel_problem1iiiiPhS_
.func  (.param .align 16 .b8 func_retval0[16]) __internal_trig_reduction_slowpathd
(
	.param .b64 __internal_trig_reduction_slowpathd_param_0
)
;
.func  (.param .b64 func_retval0) __internal_accurate_pow
(
	.param .b64 __internal_accurate_pow_param_0
)
;
// _ZZ15kernel_problem1iiiiPhS_E2sm has been demoted
.global .align 8 .b8 __cudart_i2opi_d[144] = {8, 93, 141, 31, 177, 95, 251, 107, 234, 146, 82, 138, 247, 57, 7, 61, 123, 241, 229, 235, 199, 186, 39, 117, 45, 234, 95, 158, 102, 63, 70, 79, 183, 9, 203, 39, 207, 126, 54, 109, 31, 109, 10, 90, 139, 17, 47, 239, 15, 152, 5, 222, 255, 151, 248, 31, 59, 40, 249, 189, 139, 95, 132, 156, 244, 57, 83, 131, 57, 214, 145, 57, 65, 126, 95, 180, 38, 112, 156, 233, 132, 68, 187, 46, 245, 53, 130, 232, 62, 167, 41, 177, 28, 235, 29, 254, 28, 146, 209, 9, 234, 46, 73, 6, 224, 210, 77, 66, 58, 110, 36, 183, 97, 197, 187, 222, 171, 99, 81, 254, 65, 144, 67, 60, 153, 149, 98, 219, 192, 221, 52, 245, 209, 87, 39, 252, 41, 21, 68, 78, 110, 131, 249, 162};
.global .align 16 .b8 __cudart_sin_cos_coeffs[128] = {70, 210, 176, 44, 241, 229, 90, 190, 146, 227, 172, 105, 227, 29, 199, 62, 161, 98, 219, 25, 160, 1, 42, 191, 24, 8, 17, 17, 17, 17, 129, 63, 84, 85, 85, 85, 85, 85, 197, 191, 0, 0, 0, 0, 0, 0, 0, 0, 0, 0, 0, 0, 0, 0, 0, 0, 100, 129, 253, 32, 131, 255, 168, 189, 40, 133, 239, 193, 167, 238, 33, 62, 217, 230, 6, 142, 79, 126, 146, 190, 233, 188, 221, 25, 160, 1, 250, 62, 71, 93, 193, 22, 108, 193, 86, 191, 81, 85, 85, 85, 85, 85, 165, 63, 0, 0, 0, 0, 0, 0, 224, 191, 0, 0, 0, 0, 0, 0, 240, 63};

.visible .entry _Z15kernel_problem1iiiiPhS_(
	.param .u32 _Z15kernel_problem1iiiiPhS__param_0,
	.param .u32 _Z15kernel_problem1iiiiPhS__param_1,
	.param .u32 _Z15kernel_problem1iiiiPhS__param_2,
	.param .u32 _Z15kernel_problem1iiiiPhS__param_3,
	.param .u64 .ptr .align 1 _Z15kernel_problem1iiiiPhS__param_4,
	.param .u64 .ptr .align 1 _Z15kernel_problem1iiiiPhS__param_5
)
{
	.reg .pred 	%p<36>;
	.reg .b32 	%r<88>;
	.reg .b64 	%rd<25>;
	.reg .b64 	%fd<139>;
	// demoted variable
	.shared .align 4 .b8 _ZZ15kernel_problem1iiiiPhS_E2sm[1280];
	ld.param.u32 	%r26, [_Z15kernel_problem1iiiiPhS__param_0];
	ld.param.u32 	%r27, [_Z15kernel_problem1iiiiPhS__param_1];
	ld.param.u64 	%rd5, [_Z15kernel_problem1iiiiPhS__param_4];
	cvta.to.global.u64 	%rd1, %rd5;
	mov.u32 	%r30, %ctaid.x;
	mov.u32 	%r31, %ntid.x;
	mul.lo.s32 	%r1, %r30, %r31;
	mov.u32 	%r2, %tid.x;
	add.s32 	%r3, %r1, %r2;
	mov.u32 	%r4, %tid.y;
	mad.lo.s32 	%r5, %r4, %r31, %r2;
	setp.ge.s32 	%p3, %r3, %r27;
	@%p3 bra 	$L__BB0_2;
	mul.wide.s32 	%rd7, %r3, 64;
	add.s64 	%rd8, %rd1, %rd7;
	ld.global.f64 	%fd117, [%rd8+24];
	ld.global.f64 	%fd118, [%rd8+32];
	ld.global.f64 	%fd119, [%rd8+40];
	ld.global.f64 	%fd136, [%rd8];
	ld.global.f64 	%fd137, [%rd8+8];
	ld.global.f64 	%fd138, [%rd8+16];
$L__BB0_2:
	shr.s32 	%r32, %r27, 31;
	shr.u32 	%r33, %r32, 29;
	add.s32 	%r34, %r27, %r33;
	shr.s32 	%r35, %r34, 3;
	and.b32  	%r36, %r34, -8;
	setp.lt.s32 	%p4, %r36, %r27;
	selp.u32 	%r37, 1, 0, %p4;
	add.s32 	%r6, %r35, %r37;
	setp.lt.s32 	%p5, %r6, 1;
	mov.f64 	%fd130, 0d0000000000000000;
	mov.f64 	%fd131, %fd130;
	mov.f64 	%fd132, %fd130;
	@%p5 bra 	$L__BB0_27;
	mul.lo.s32 	%r38, %r26, 60;
	cvt.rn.f64.s32 	%fd54, %r38;
	div.rn.f64 	%fd13, %fd54, 0d40B7700000000000;
	abs.f64 	%fd55, %fd13;
	setp.eq.f64 	%p6, %fd55, 0d7FF0000000000000;
	mul.f64 	%fd56, %fd13, 0d3FE45F306DC9C883;
	cvt.rni.s32.f64 	%r39, %fd56;
	cvt.rn.f64.s32 	%fd57, %r39;
	fma.rn.f64 	%fd58, %fd57, 0dBFF921FB54442D18, %fd13;
	fma.rn.f64 	%fd59, %fd57, 0dBC91A62633145C00, %fd58;
	fma.rn.f64 	%fd60, %fd57, 0dB97B839A252049C0, %fd59;
	setp.ltu.f64 	%p7, %fd55, 0d41E0000000000000;
	mov.f64 	%fd132, 0d0000000000000000;
	mul.rn.f64 	%fd61, %fd13, %fd132;
	mov.f64 	%fd62, 0d3FF8000000000000;
	{
	.reg .b32 %temp; 
	mov.b64 	{%temp, %r7}, %fd62;
	}
	and.b32  	%r40, %r7, 2146435072;
	setp.eq.s32 	%p8, %r40, 1073741824;
	and.b32  	%r41, %r7, 2147483647;
	setp.ne.s32 	%p9, %r41, 1071644672;
	and.pred  	%p1, %p8, %p9;
	or.pred  	%p2, %p6, %p7;
	selp.f64 	%fd14, %fd61, %fd60, %p6;
	selp.b32 	%r8, 0, %r39, %p6;
	neg.s32 	%r86, %r6;
	sub.s32 	%r42, %r4, %r1;
	sub.s32 	%r85, %r42, %r2;
	add.s32 	%r83, %r5, 64;
	mov.u64 	%rd15, __cudart_sin_cos_coeffs;
	mov.u32 	%r84, %r4;
	mov.f64 	%fd131, %fd132;
	mov.f64 	%fd130, %fd132;
$L__BB0_4:
	ld.param.u64 	%rd22, [_Z15kernel_problem1iiiiPhS__param_4];
	cvta.to.global.u64 	%rd2, %rd22;
	mov.u32 	%r43, %ntid.x;
	mov.u32 	%r44, %tid.x;
	mad.lo.s32 	%r45, %r4, %r43, %r44;
	shl.b32 	%r46, %r45, 2;
	mov.u32 	%r47, _ZZ15kernel_problem1iiiiPhS_E2sm;
	add.s32 	%r16, %r47, %r46;
	add.s32 	%r17, %r83, -64;
	shl.b32 	%r18, %r27, 4;
	setp.ge.s32 	%p10, %r17, %r18;
	@%p10 bra 	$L__BB0_6;
	mul.wide.u32 	%rd9, %r17, 4;
	add.s64 	%rd10, %rd2, %rd9;
	ld.global.u32 	%r48, [%rd10];
	st.shared.u32 	[%r16], %r48;
$L__BB0_6:
	add.s32 	%r49, %r83, -32;
	setp.ge.s32 	%p11, %r49, %r18;
	mul.wide.u32 	%rd11, %r17, 4;
	add.s64 	%rd3, %rd2, %rd11;
	@%p11 bra 	$L__BB0_8;
	ld.global.u32 	%r50, [%rd3+128];
	st.shared.u32 	[%r16+128], %r50;
$L__BB0_8:
	setp.ge.s32 	%p12, %r83, %r18;
	@%p12 bra 	$L__BB0_10;
	ld.global.u32 	%r51, [%rd3+256];
	st.shared.u32 	[%r16+256], %r51;
$L__BB0_10:
	add.s32 	%r52, %r83, 32;
	setp.ge.s32 	%p13, %r52, %r18;
	@%p13 bra 	$L__BB0_12;
	ld.global.u32 	%r53, [%rd3+384];
	st.shared.u32 	[%r16+384], %r53;
$L__BB0_12:
	bar.sync 	0;
	setp.eq.s32 	%p14, %r85, 0;
	setp.ge.s32 	%p15, %r84, %r27;
	or.pred  	%p16, %p14, %p15;
	@%p16 bra 	$L__BB0_26;
	shl.b32 	%r54, %r4, 6;
	add.s32 	%r56, %r47, %r54;
	ld.shared.f64 	%fd127, [%r56+48];
	ld.shared.u64 	%rd12, [%r56+56];
	setp.ne.s64 	%p17, %rd12, 1;
	@%p17 bra 	$L__BB0_17;
	mov.f64 	%fd126, %fd14;
	mov.u32 	%r87, %r8;
	@%p2 bra 	$L__BB0_16;
	{ // callseq 0, 0
	.param .b64 param0;
	st.param.f64 	[param0], %fd13;
	.param .align 16 .b8 retval0[16];
	call.uni (retval0), 
	__internal_trig_reduction_slowpathd, 
	(
	param0
	);
	ld.param.f64 	%fd126, [retval0];
	ld.param.b32 	%r87, [retval0+8];
	} // callseq 0
$L__BB0_16:
	shl.b32 	%r58, %r87, 6;
	cvt.u64.u32 	%rd13, %r58;
	and.b64  	%rd14, %rd13, 64;
	add.s64 	%rd16, %rd15, %rd14;
	mul.rn.f64 	%fd64, %fd126, %fd126;
	and.b32  	%r59, %r87, 1;
	setp.eq.b32 	%p18, %r59, 1;
	selp.f64 	%fd65, 0dBDA8FF8320FD8164, 0d3DE5DB65F9785EBA, %p18;
	ld.global.nc.v2.f64 	{%fd66, %fd67}, [%rd16];
	fma.rn.f64 	%fd68, %fd65, %fd64, %fd66;
	fma.rn.f64 	%fd69, %fd68, %fd64, %fd67;
	ld.global.nc.v2.f64 	{%fd70, %fd71}, [%rd16+16];
	fma.rn.f64 	%fd72, %fd69, %fd64, %fd70;
	fma.rn.f64 	%fd73, %fd72, %fd64, %fd71;
	ld.global.nc.v2.f64 	{%fd74, %fd75}, [%rd16+32];
	fma.rn.f64 	%fd76, %fd73, %fd64, %fd74;
	fma.rn.f64 	%fd77, %fd76, %fd64, %fd75;
	fma.rn.f64 	%fd78, %fd77, %fd126, %fd126;
	fma.rn.f64 	%fd79, %fd77, %fd64, 0d3FF0000000000000;
	selp.f64 	%fd80, %fd79, %fd78, %p18;
	and.b32  	%r60, %r87, 2;
	setp.eq.s32 	%p19, %r60, 0;
	mov.f64 	%fd81, 0d0000000000000000;
	sub.f64 	%fd82, %fd81, %fd80;
	selp.f64 	%fd83, %fd80, %fd82, %p19;
	abs.f64 	%fd84, %fd83;
	mul.f64 	%fd85, %fd127, 0d3FE0000000000000;
	fma.rn.f64 	%fd127, %fd85, %fd84, %fd127;
$L__BB0_17:
	shl.b32 	%r61, %r4, 6;
	mov.u32 	%r62, _ZZ15kernel_problem1iiiiPhS_E2sm;
	add.s32 	%r63, %r62, %r61;
	ld.shared.f64 	%fd86, [%r63];
	sub.f64 	%fd23, %fd86, %fd136;
	ld.shared.f64 	%fd87, [%r63+8];
	sub.f64 	%fd24, %fd87, %fd137;
	ld.shared.f64 	%fd88, [%r63+16];
	sub.f64 	%fd25, %fd88, %fd138;
	mul.f64 	%fd89, %fd24, %fd24;
	fma.rn.f64 	%fd90, %fd23, %fd23, %fd89;
	fma.rn.f64 	%fd91, %fd25, %fd25, %fd90;
	add.f64 	%fd26, %fd91, 0d3EB0C6F7A0B5ED8D;
	{
	.reg .b32 %temp; 
	mov.b64 	{%temp, %r21}, %fd26;
	}
	setp.neu.f64 	%p20, %fd26, 0d0000000000000000;
	@%p20 bra 	$L__BB0_19;
	setp.lt.s32 	%p22, %r7, 0;
	and.b32  	%r64, %r7, 2146435072;
	setp.eq.s32 	%p23, %r64, 1073741824;
	selp.b32 	%r65, %r21, 0, %p23;
	or.b32  	%r66, %r65, 2146435072;
	selp.b32 	%r67, %r66, %r65, %p22;
	mov.b32 	%r68, 0;
	mov.b64 	%fd129, {%r68, %r67};
	bra.uni 	$L__BB0_20;
$L__BB0_19:
	abs.f64 	%fd92, %fd26;
	{ // callseq 1, 0
	.param .b64 param0;
	st.param.f64 	[param0], %fd92;
	.param .b64 retval0;
	call.uni (retval0), 
	__internal_accurate_pow, 
	(
	param0
	);
	ld.param.f64 	%fd93, [retval0];
	} // callseq 1
	setp.lt.s32 	%p21, %r21, 0;
	selp.f64 	%fd129, 0dFFF8000000000000, %fd93, %p21;
$L__BB0_20:
	add.f64 	%fd95, %fd26, 0d3FF8000000000000;
	{
	.reg .b32 %temp; 
	mov.b64 	{%temp, %r69}, %fd95;
	}
	and.b32  	%r70, %r69, 2146435072;
	setp.ne.s32 	%p24, %r70, 2146435072;
	@%p24 bra 	$L__BB0_25;
	setp.num.f64 	%p25, %fd26, %fd26;
	@%p25 bra 	$L__BB0_23;
	mov.f64 	%fd96, 0d3FF8000000000000;
	add.rn.f64 	%fd129, %fd26, %fd96;
	bra.uni 	$L__BB0_25;
$L__BB0_23:
	setp.neu.f64 	%p26, %fd26, 0d7FF0000000000000;
	@%p26 bra 	$L__BB0_25;
	setp.lt.s32 	%p27, %r21, 0;
	setp.lt.s32 	%p28, %r7, 0;
	selp.b32 	%r71, 0, 2146435072, %p28;
	or.b32  	%r72, %r71, -2147483648;
	selp.b32 	%r73, %r72, %r71, %p1;
	selp.b32 	%r74, %r73, %r71, %p27;
	mov.b32 	%r75, 0;
	mov.b64 	%fd129, {%r75, %r74};
$L__BB0_25:
	setp.eq.f64 	%p29, %fd26, 0d3FF0000000000000;
	selp.f64 	%fd97, 0d3FF0000000000000, %fd129, %p29;
	mul.f64 	%fd98, %fd127, 0d3DD25868F4DEAE16;
	mul.f64 	%fd99, %fd98, %fd23;
	div.rn.f64 	%fd100, %fd99, %fd97;
	add.f64 	%fd132, %fd132, %fd100;
	mul.f64 	%fd101, %fd98, %fd24;
	div.rn.f64 	%fd102, %fd101, %fd97;
	add.f64 	%fd131, %fd131, %fd102;
	mul.f64 	%fd103, %fd98, %fd25;
	div.rn.f64 	%fd104, %fd103, %fd97;
	add.f64 	%fd130, %fd130, %fd104;
$L__BB0_26:
	add.s32 	%r86, %r86, 1;
	setp.ne.s32 	%p30, %r86, 0;
	add.s32 	%r85, %r85, 8;
	add.s32 	%r84, %r84, 8;
	add.s32 	%r83, %r83, 128;
	@%p30 bra 	$L__BB0_4;
$L__BB0_27:
	ld.param.u64 	%rd23, [_Z15kernel_problem1iiiiPhS__param_4];
	cvta.to.global.u64 	%rd4, %rd23;
	mov.u32 	%r76, %ntid.x;
	mov.u32 	%r77, %tid.x;
	mad.lo.s32 	%r78, %r4, %r76, %r77;
	mov.u32 	%r79, _ZZ15kernel_problem1iiiiPhS_E2sm;
	mad.lo.s32 	%r80, %r78, 24, %r79;
	st.shared.f64 	[%r80+512], %fd132;
	st.shared.f64 	[%r80+520], %fd131;
	st.shared.f64 	[%r80+528], %fd130;
	bar.sync 	0;
	setp.ne.s32 	%p31, %r4, 0;
	@%p31 bra 	$L__BB0_30;
	setp.ge.s32 	%p32, %r3, %r27;
	fma.rn.f64 	%fd42, %fd132, 0d404E000000000000, %fd117;
	fma.rn.f64 	%fd43, %fd131, 0d404E000000000000, %fd118;
	fma.rn.f64 	%fd44, %fd130, 0d404E000000000000, %fd119;
	fma.rn.f64 	%fd136, %fd42, 0d404E000000000000, %fd136;
	fma.rn.f64 	%fd137, %fd43, 0d404E000000000000, %fd137;
	fma.rn.f64 	%fd138, %fd44, 0d404E000000000000, %fd138;
	@%p32 bra 	$L__BB0_30;
	mul.wide.s32 	%rd17, %r3, 64;
	add.s64 	%rd18, %rd4, %rd17;
	st.global.f64 	[%rd18+24], %fd42;
	st.global.f64 	[%rd18+32], %fd43;
	st.global.f64 	[%rd18+40], %fd44;
	st.global.f64 	[%rd18], %fd136;
	st.global.f64 	[%rd18+8], %fd137;
	st.global.f64 	[%rd18+16], %fd138;
$L__BB0_30:
	ld.param.u32 	%r81, [_Z15kernel_problem1iiiiPhS__param_2];
	setp.ne.s32 	%p33, %r4, 0;
	bar.sync 	0;
	setp.ne.s32 	%p34, %r3, %r81;
	or.pred  	%p35, %p33, %p34;
	@%p35 bra 	$L__BB0_32;
	ld.param.u64 	%rd24, [_Z15kernel_problem1iiiiPhS__param_5];
	ld.param.u32 	%r82, [_Z15kernel_problem1iiiiPhS__param_3];
	cvta.to.global.u64 	%rd19, %rd24;
	mul.wide.s32 	%rd20, %r82, 64;
	add.s64 	%rd21, %rd4, %rd20;
	ld.global.f64 	%fd105, [%rd21];
	sub.f64 	%fd106, %fd136, %fd105;
	ld.global.f64 	%fd107, [%rd21+8];
	sub.f64 	%fd108, %fd137, %fd107;
	ld.global.f64 	%fd109, [%rd21+16];
	sub.f64 	%fd110, %fd138, %fd109;
	ld.global.f64 	%fd111, [%rd19];
	mul.f64 	%fd112, %fd108, %fd108;
	fma.rn.f64 	%fd113, %fd106, %fd106, %fd112;
	fma.rn.f64 	%fd114, %fd110, %fd110, %fd113;
	sqrt.rn.f64 	%fd115, %fd114;
	min.f64 	%fd116, %fd111, %fd115;
	st.global.f64 	[%rd19], %fd116;
$L__BB0_32:
	ret;

}
.func  (.param .align 16 .b8 func_retval0[16]) __internal_trig_reduction_slowpathd(
	.param .b64 __internal_trig_reduction_slowpathd_param_0
)
{
	.local .align 8 .b8 	__local_depot1[40];
	.reg .b64 	%SP;
	.reg .b64 	%SPL;
	.reg .pred 	%p<10>;
	.reg .b32 	%r<47>;
	.reg .b64 	%rd<74>;
	.reg .b64 	%fd<5>;

	mov.u64 	%SPL, __local_depot1;
	ld.param.f64 	%fd4, [__internal_trig_reduction_slowpathd_param_0];
	add.u64 	%rd1, %SPL, 0;
	{
	.reg .b32 %temp; 
	mov.b64 	{%temp, %r1}, %fd4;
	}
	shr.u32 	%r2, %r1, 20;
	and.b32  	%r3, %r2, 2047;
	setp.eq.s32 	%p1, %r3, 2047;
	mov.b32 	%r46, 0;
	@%p1 bra 	$L__BB1_9;
	add.s32 	%r20, %r3, -1024;
	mov.b64 	%rd20, %fd4;
	shl.b64 	%rd2, %rd20, 11;
	shr.u32 	%r4, %r20, 6;
	sub.s32 	%r45, 15, %r4;
	sub.s32 	%r21, 19, %r4;
	setp.lt.u32 	%p2, %r20, 128;
	selp.b32 	%r6, 18, %r21, %p2;
	setp.ge.s32 	%p3, %r45, %r6;
	mov.b64 	%rd70, 0;
	@%p3 bra 	$L__BB1_4;
	add.s32 	%r23, %r6, %r4;
	neg.s32 	%r43, %r23;
	or.b64  	%rd3, %rd2, -9223372036854775808;
	mov.b64 	%rd70, 0;
	mov.b32 	%r42, 0;
	mov.u64 	%rd25, __cudart_i2opi_d;
	mov.u32 	%r44, %r45;
$L__BB1_3:
	.pragma "nounroll";
	mul.wide.s32 	%rd22, %r42, 8;
	add.s64 	%rd23, %rd1, %rd22;
	mul.wide.s32 	%rd24, %r44, 8;
	add.s64 	%rd26, %rd25, %rd24;
	ld.global.nc.u64 	%rd27, [%rd26];
	{
	.reg .u32 %r0, %r1, %r2, %r3, %alo, %ahi, %blo, %bhi, %clo, %chi;
	mov.b64 	{%alo,%ahi}, %rd27;
	mov.b64 	{%blo,%bhi}, %rd3;
	mov.b64 	{%clo,%chi}, %rd70;
	mad.lo.cc.u32 	%r0, %alo, %blo, %clo;
	madc.hi.cc.u32 	%r1, %alo, %blo, %chi;
	madc.hi.u32 	%r2, %alo, %bhi, 0;
	mad.lo.cc.u32 	%r1, %alo, %bhi, %r1;
	madc.hi.cc.u32 	%r2, %ahi, %blo, %r2;
	madc.hi.u32 	%r3, %ahi, %bhi, 0;
	mad.lo.cc.u32 	%r1, %ahi, %blo, %r1;
	madc.lo.cc.u32 	%r2, %ahi, %bhi, %r2;
	addc.u32 	%r3, %r3, 0;
	mov.b64 	%rd28, {%r0,%r1};
	mov.b64 	%rd70, {%r2,%r3};
	}
	st.local.u64 	[%rd23], %rd28;
	add.s32 	%r44, %r44, 1;
	add.s32 	%r43, %r43, 1;
	add.s32 	%r42, %r42, 1;
	setp.ne.s32 	%p4, %r43, -15;
	mov.u32 	%r45, %r6;
	@%p4 bra 	$L__BB1_3;
$L__BB1_4:
	cvt.s64.s32 	%rd29, %r45;
	cvt.u64.u32 	%rd30, %r4;
	add.s64 	%rd31, %rd30, %rd29;
	shl.b64 	%rd32, %rd31, 3;
	add.s64 	%rd33, %rd1, %rd32;
	st.local.u64 	[%rd33+-120], %rd70;
	and.b32  	%r15, %r2, 63;
	ld.local.u64 	%rd72, [%rd1+16];
	ld.local.u64 	%rd71, [%rd1+24];
	setp.eq.s32 	%p5, %r15, 0;
	@%p5 bra 	$L__BB1_6;
	shl.b64 	%rd34, %rd71, %r15;
	shr.u64 	%rd35, %rd72, 1;
	xor.b32  	%r24, %r15, 63;
	shr.u64 	%rd36, %rd35, %r24;
	or.b64  	%rd71, %rd34, %rd36;
	ld.local.u64 	%rd37, [%rd1+8];
	shl.b64 	%rd38, %rd72, %r15;
	shr.u64 	%rd39, %rd37, 1;
	shr.u64 	%rd40, %rd39, %r24;
	or.b64  	%rd72, %rd38, %rd40;
$L__BB1_6:
	and.b32  	%r25, %r1, -2147483648;
	shr.u64 	%rd41, %rd71, 62;
	cvt.u32.u64 	%r26, %rd41;
	mov.b64 	{%r27, %r28}, %rd71;
	mov.b64 	{%r29, %r30}, %rd72;
	shf.l.wrap.b32 	%r31, %r30, %r27, 2;
	shf.l.wrap.b32 	%r32, %r27, %r28, 2;
	mov.b64 	%rd42, {%r31, %r32};
	shl.b64 	%rd43, %rd72, 2;
	shr.u64 	%rd44, %rd42, 63;
	cvt.u32.u64 	%r33, %rd44;
	add.s32 	%r34, %r33, %r26;
	setp.eq.s32 	%p6, %r25, 0;
	neg.s32 	%r35, %r34;
	selp.b32 	%r46, %r34, %r35, %p6;
	setp.gt.s64 	%p7, %rd42, -1;
	mov.b64 	%rd45, 0;
	{
	.reg .u32 %r0, %r1, %r2, %r3, %a0, %a1, %a2, %a3, %b0, %b1, %b2, %b3;
	mov.b64 	{%a0,%a1}, %rd45;
	mov.b64 	{%a2,%a3}, %rd45;
	mov.b64 	{%b0,%b1}, %rd43;
	mov.b64 	{%b2,%b3}, %rd42;
	sub.cc.u32 	%r0, %a0, %b0;
	subc.cc.u32 	%r1, %a1, %b1;
	subc.cc.u32 	%r2, %a2, %b2;
	subc.u32 	%r3, %a3, %b3;
	mov.b64 	%rd46, {%r0,%r1};
	mov.b64 	%rd47, {%r2,%r3};
	}
	xor.b32  	%r36, %r25, -2147483648;
	selp.b64 	%rd73, %rd42, %rd47, %p7;
	selp.b64 	%rd14, %rd43, %rd46, %p7;
	selp.b32 	%r17, %r25, %r36, %p7;
	clz.b64 	%r37, %rd73;
	cvt.u64.u32 	%rd15, %r37;
	setp.eq.s32 	%p8, %r37, 0;
	@%p8 bra 	$L__BB1_8;
	cvt.u32.u64 	%r38, %rd15;
	and.b32  	%r39, %r38, 63;
	shl.b64 	%rd48, %rd73, %r39;
	shr.u64 	%rd49, %rd14, 1;
	not.b32 	%r40, %r38;
	and.b32  	%r41, %r40, 63;
	shr.u64 	%rd50, %rd49, %r41;
	or.b64  	%rd73, %rd48, %rd50;
$L__BB1_8:
	mov.b64 	%rd51, -3958705157555305931;
	{
	.reg .u32 %r0, %r1, %r2, %r3, %alo, %ahi, %blo, %bhi;
	mov.b64 	{%alo,%ahi}, %rd73;
	mov.b64 	{%blo,%bhi}, %rd51;
	mul.lo.u32 	%r0, %alo, %blo;
	mul.hi.u32 	%r1, %alo, %blo;
	mad.lo.cc.u32 	%r1, %alo, %bhi, %r1;
	madc.hi.u32 	%r2, %alo, %bhi, 0;
	mad.lo.cc.u32 	%r1, %ahi, %blo, %r1;
	madc.hi.cc.u32 	%r2, %ahi, %blo, %r2;
	madc.hi.u32 	%r3, %ahi, %bhi, 0;
	mad.lo.cc.u32 	%r2, %ahi, %bhi, %r2;
	addc.u32 	%r3, %r3, 0;
	mov.b64 	%rd52, {%r0,%r1};
	mov.b64 	%rd53, {%r2,%r3};
	}
	setp.gt.s64 	%p9, %rd53, 0;
	{
	.reg .u32 %r0, %r1, %r2, %r3, %a0, %a1, %a2, %a3, %b0, %b1, %b2, %b3;
	mov.b64 	{%a0,%a1}, %rd52;
	mov.b64 	{%a2,%a3}, %rd53;
	mov.b64 	{%b0,%b1}, %rd52;
	mov.b64 	{%b2,%b3}, %rd53;
	add.cc.u32 	%r0, %a0, %b0;
	addc.cc.u32 	%r1, %a1, %b1;
	addc.cc.u32 	%r2, %a2, %b2;
	addc.u32 	%r3, %a3, %b3;
	mov.b64 	%rd54, {%r0,%r1};
	mov.b64 	%rd55, {%r2,%r3};
	}
	selp.b64 	%rd56, %rd55, %rd53, %p9;
	selp.s64 	%rd57, -1, 0, %p9;
	sub.s64 	%rd58, %rd57, %rd15;
	cvt.u64.u32 	%rd59, %r17;
	shl.b64 	%rd60, %rd59, 32;
	add.s64 	%rd61, %rd56, 1;
	shr.u64 	%rd62, %rd61, 10;
	add.s64 	%rd63, %rd62, 1;
	shr.u64 	%rd64, %rd63, 1;
	shl.b64 	%rd65, %rd58, 52;
	add.s64 	%rd66, %rd65, %rd64;
	add.s64 	%rd67, %rd66, 4602678819172646912;
	or.b64  	%rd68, %rd67, %rd60;
	mov.b64 	%fd4, %rd68;
$L__BB1_9:
	st.param.f64 	[func_retval0], %fd4;
	st.param.b32 	[func_retval0+8], %r46;
	ret;

}
.func  (.param .b64 func_retval0) __internal_accurate_pow(
	.param .b64 __internal_accurate_pow_param_0
)
{
	.reg .pred 	%p<8>;
	.reg .b32 	%r<49>;
	.reg .b32 	%f<3>;
	.reg .b64 	%fd<109>;

	ld.param.f64 	%fd10, [__internal_accurate_pow_param_0];
	{
	.reg .b32 %temp; 
	mov.b64 	{%temp, %r46}, %fd10;
	}
	{
	.reg .b32 %temp; 
	mov.b64 	{%r45, %temp}, %fd10;
	}
	shr.u32 	%r47, %r46, 20;
	setp.gt.u32 	%p1, %r46, 1048575;
	@%p1 bra 	$L__BB2_2;
	mul.f64 	%fd11, %fd10, 0d4350000000000000;
	{
	.reg .b32 %temp; 
	mov.b64 	{%temp, %r46}, %fd11;
	}
	{
	.reg .b32 %temp; 
	mov.b64 	{%r45, %temp}, %fd11;
	}
	shr.u32 	%r16, %r46, 20;
	add.s32 	%r47, %r16, -54;
$L__BB2_2:
	add.s32 	%r48, %r47, -1023;
	and.b32  	%r17, %r46, -2146435073;
	or.b32  	%r18, %r17, 1072693248;
	mov.b64 	%fd107, {%r45, %r18};
	setp.lt.u32 	%p2, %r18, 1073127583;
	@%p2 bra 	$L__BB2_4;
	{
	.reg .b32 %temp; 
	mov.b64 	{%r19, %temp}, %fd107;
	}
	{
	.reg .b32 %temp; 
	mov.b64 	{%temp, %r20}, %fd107;
	}
	add.s32 	%r21, %r20, -1048576;
	mov.b64 	%fd107, {%r19, %r21};
	add.s32 	%r48, %r47, -1022;
$L__BB2_4:
	add.f64 	%fd12, %fd107, 0dBFF0000000000000;
	add.f64 	%fd13, %fd107, 0d3FF0000000000000;
	rcp.approx.ftz.f64 	%fd14, %fd13;
	neg.f64 	%fd15, %fd13;
	fma.rn.f64 	%fd16, %fd15, %fd14, 0d3FF0000000000000;
	fma.rn.f64 	%fd17, %fd16, %fd16, %fd16;
	fma.rn.f64 	%fd18, %fd17, %fd14, %fd14;
	mul.f64 	%fd19, %fd12, %fd18;
	fma.rn.f64 	%fd20, %fd12, %fd18, %fd19;
	mul.f64 	%fd21, %fd20, %fd20;
	fma.rn.f64 	%fd22, %fd21, 0d3EB0F5FF7D2CAFE2, 0d3ED0F5D241AD3B5A;
	fma.rn.f64 	%fd23, %fd22, %fd21, 0d3EF3B20A75488A3F;
	fma.rn.f64 	%fd24, %fd23, %fd21, 0d3F1745CDE4FAECD5;
	fma.rn.f64 	%fd25, %fd24, %fd21, 0d3F3C71C7258A578B;
	fma.rn.f64 	%fd26, %fd25, %fd21, 0d3F6249249242B910;
	fma.rn.f64 	%fd27, %fd26, %fd21, 0d3F89999999999DFB;
	sub.f64 	%fd28, %fd12, %fd20;
	add.f64 	%fd29, %fd28, %fd28;
	neg.f64 	%fd30, %fd20;
	fma.rn.f64 	%fd31, %fd30, %fd12, %fd29;
	mul.f64 	%fd32, %fd18, %fd31;
	fma.rn.f64 	%fd33, %fd21, %fd27, 0d3FB5555555555555;
	mov.f64 	%fd34, 0d3FB5555555555555;
	sub.f64 	%fd35, %fd34, %fd33;
	fma.rn.f64 	%fd36, %fd21, %fd27, %fd35;
	add.f64 	%fd37, %fd36, 0dBC46A4CB00B9E7B0;
	add.f64 	%fd38, %fd33, %fd37;
	sub.f64 	%fd39, %fd33, %fd38;
	add.f64 	%fd40, %fd37, %fd39;
	mul.rn.f64 	%fd41, %fd20, %fd20;
	neg.f64 	%fd42, %fd41;
	fma.rn.f64 	%fd43, %fd20, %fd20, %fd42;
	{
	.reg .b32 %temp; 
	mov.b64 	{%r22, %temp}, %fd32;
	}
	{
	.reg .b32 %temp; 
	mov.b64 	{%temp, %r23}, %fd32;
	}
	add.s32 	%r24, %r23, 1048576;
	mov.b64 	%fd44, {%r22, %r24};
	fma.rn.f64 	%fd45, %fd20, %fd44, %fd43;
	mul.rn.f64 	%fd46, %fd41, %fd20;
	neg.f64 	%fd47, %fd46;
	fma.rn.f64 	%fd48, %fd41, %fd20, %fd47;
	fma.rn.f64 	%fd49, %fd41, %fd32, %fd48;
	fma.rn.f64 	%fd50, %fd45, %fd20, %fd49;
	mul.rn.f64 	%fd51, %fd38, %fd46;
	neg.f64 	%fd52, %fd51;
	fma.rn.f64 	%fd53, %fd38, %fd46, %fd52;
	fma.rn.f64 	%fd54, %fd38, %fd50, %fd53;
	fma.rn.f64 	%fd55, %fd40, %fd46, %fd54;
	add.f64 	%fd56, %fd51, %fd55;
	sub.f64 	%fd57, %fd51, %fd56;
	add.f64 	%fd58, %fd55, %fd57;
	add.f64 	%fd59, %fd20, %fd56;
	sub.f64 	%fd60, %fd20, %fd59;
	add.f64 	%fd61, %fd56, %fd60;
	add.f64 	%fd62, %fd58, %fd61;
	add.f64 	%fd63, %fd32, %fd62;
	add.f64 	%fd64, %fd59, %fd63;
	sub.f64 	%fd65, %fd59, %fd64;
	add.f64 	%fd66, %fd63, %fd65;
	xor.b32  	%r25, %r48, -2147483648;
	mov.b32 	%r26, 1127219200;
	mov.b64 	%fd67, {%r25, %r26};
	mov.b32 	%r27, -2147483648;
	mov.b64 	%fd68, {%r27, %r26};
	sub.f64 	%fd69, %fd67, %fd68;
	fma.rn.f64 	%fd70, %fd69, 0d3FE62E42FEFA39EF, %fd64;
	fma.rn.f64 	%fd71, %fd69, 0dBFE62E42FEFA39EF, %fd70;
	sub.f64 	%fd72, %fd71, %fd64;
	sub.f64 	%fd73, %fd66, %fd72;
	fma.rn.f64 	%fd74, %fd69, 0d3C7ABC9E3B39803F, %fd73;
	add.f64 	%fd75, %fd70, %fd74;
	sub.f64 	%fd76, %fd70, %fd75;
	add.f64 	%fd77, %fd74, %fd76;
	mov.f64 	%fd78, 0d3FF8000000000000;
	{
	.reg .b32 %temp; 
	mov.b64 	{%temp, %r28}, %fd78;
	}
	{
	.reg .b32 %temp; 
	mov.b64 	{%r29, %temp}, %fd78;
	}
	shl.b32 	%r30, %r28, 1;
	setp.gt.u32 	%p3, %r30, -33554433;
	and.b32  	%r31, %r28, -15728641;
	selp.b32 	%r32, %r31, %r28, %p3;
	mov.b64 	%fd79, {%r29, %r32};
	mul.rn.f64 	%fd80, %fd75, %fd79;
	neg.f64 	%fd81, %fd80;
	fma.rn.f64 	%fd82, %fd75, %fd79, %fd81;
	fma.rn.f64 	%fd83, %fd77, %fd79, %fd82;
	add.f64 	%fd4, %fd80, %fd83;
	sub.f64 	%fd84, %fd80, %fd4;
	add.f64 	%fd5, %fd83, %fd84;
	fma.rn.f64 	%fd85, %fd4, 0d3FF71547652B82FE, 0d4338000000000000;
	{
	.reg .b32 %temp; 
	mov.b64 	{%r13, %temp}, %fd85;
	}
	mov.f64 	%fd86, 0dC338000000000000;
	add.rn.f64 	%fd87, %fd85, %fd86;
	fma.rn.f64 	%fd88, %fd87, 0dBFE62E42FEFA39EF, %fd4;
	fma.rn.f64 	%fd89, %fd87, 0dBC7ABC9E3B39803F, %fd88;
	fma.rn.f64 	%fd90, %fd89, 0d3E5ADE1569CE2BDF, 0d3E928AF3FCA213EA;
	fma.rn.f64 	%fd91, %fd90, %fd89, 0d3EC71DEE62401315;
	fma.rn.f64 	%fd92, %fd91, %fd89, 0d3EFA01997C89EB71;
	fma.rn.f64 	%fd93, %fd92, %fd89, 0d3F2A01A014761F65;
	fma.rn.f64 	%fd94, %fd93, %fd89, 0d3F56C16C1852B7AF;
	fma.rn.f64 	%fd95, %fd94, %fd89, 0d3F81111111122322;
	fma.rn.f64 	%fd96, %fd95, %fd89, 0d3FA55555555502A1;
	fma.rn.f64 	%fd97, %fd96, %fd89, 0d3FC5555555555511;
	fma.rn.f64 	%fd98, %fd97, %fd89, 0d3FE000000000000B;
	fma.rn.f64 	%fd99, %fd98, %fd89, 0d3FF0000000000000;
	fma.rn.f64 	%fd100, %fd99, %fd89, 0d3FF0000000000000;
	{
	.reg .b32 %temp; 
	mov.b64 	{%r14, %temp}, %fd100;
	}
	{
	.reg .b32 %temp; 
	mov.b64 	{%temp, %r15}, %fd100;
	}
	shl.b32 	%r33, %r13, 20;
	add.s32 	%r34, %r33, %r15;
	mov.b64 	%fd108, {%r14, %r34};
	{
	.reg .b32 %temp; 
	mov.b64 	{%temp, %r35}, %fd4;
	}
	mov.b32 	%f2, %r35;
	abs.f32 	%f1, %f2;
	setp.lt.f32 	%p4, %f1, 0f4086232B;
	@%p4 bra 	$L__BB2_7;
	setp.lt.f64 	%p5, %fd4, 0d0000000000000000;
	add.f64 	%fd101, %fd4, 0d7FF0000000000000;
	selp.f64 	%fd108, 0d0000000000000000, %fd101, %p5;
	setp.geu.f32 	%p6, %f1, 0f40874800;
	@%p6 bra 	$L__BB2_7;
	shr.u32 	%r36, %r13, 31;
	add.s32 	%r37, %r13, %r36;
	shr.s32 	%r38, %r37, 1;
	shl.b32 	%r39, %r38, 20;
	add.s32 	%r40, %r15, %r39;
	mov.b64 	%fd102, {%r14, %r40};
	sub.s32 	%r41, %r13, %r38;
	shl.b32 	%r42, %r41, 20;
	add.s32 	%r43, %r42, 1072693248;
	mov.b32 	%r44, 0;
	mov.b64 	%fd103, {%r44, %r43};
	mul.f64 	%fd108, %fd103, %fd102;
$L__BB2_7:
	abs.f64 	%fd104, %fd108;
	setp.eq.f64 	%p7, %fd104, 0d7FF0000000000000;
	fma.rn.f64 	%fd105, %fd108, %fd5, %fd108;
	selp.f64 	%fd106, %fd108, %fd105, %p7;
	st.param.f64 	[func_retval0], %fd106;
	ret;

}


// ===== COMPILED SASS (sm_100) =====

	.target	sm_100

	.elftype	@"ET_EXEC"


//--------------------- .note.nv.tkinfo           --------------------------
	.section	.note.nv.tkinfo,"",@"SHT_NOTE"
	.sectionflags	@"SHF_NOTE_NV_TKINFO"
	.tkinfo
        /*0018*/ 	.word	0x00000002
        /*0030*/ 	.string	""
        /*0030*/ 	.string	"ptxas"
        /*0030*/ 	.string	"Cuda compilation tools, release 13.0, V13.0.88"
        /*0030*/ 	.string	"Build cuda_13.0.r13.0/compiler.36424714_0"
        /*0030*/ 	.string	"-arch sm_100 -m 64 "



//--------------------- .note.nv.cuinfo           --------------------------
	.section	.note.nv.cuinfo,"",@"SHT_NOTE"
	.sectionflags	@"SHF_NOTE_NV_CUINFO"
        /*0018*/ 	.short	0x0002
        /*001a*/ 	.short	0x0064
        /*001c*/ 	.short	0x0082
	.zero		2


//--------------------- .nv.info                  --------------------------
	.section	.nv.info,"",@"SHT_CUDA_INFO"
	.align	4


	//----- nvinfo : EIATTR_REGCOUNT
	.align		4
        /*0000*/ 	.byte	0x04, 0x2f
        /*0002*/ 	.short	(.L_3 - .L_2)
	.align		4
.L_2:
        /*0004*/ 	.word	index@(_Z15kernel_problem1iiiiPhS_)
        /*0008*/ 	.word	0x00000040


	//----- nvinfo : EIATTR_FRAME_SIZE
	.align		4
.L_3:
        /*000c*/ 	.byte	0x04, 0x11
        /*000e*/ 	.short	(.L_5 - .L_4)
	.align		4
.L_4:
        /*0010*/ 	.word	index@($_Z15kernel_problem1iiiiPhS_$__internal_trig_reduction_slowpathd)
        /*0014*/ 	.word	0x00000028


	//----- nvinfo : EIATTR_FRAME_SIZE
	.align		4
.L_5:
        /*0018*/ 	.byte	0x04, 0x11
        /*001a*/ 	.short	(.L_7 - .L_6)
	.align		4
.L_6:
        /*001c*/ 	.word	index@($_Z15kernel_problem1iiiiPhS_$__internal_accurate_pow)
        /*0020*/ 	.word	0x00000028


	//----- nvinfo : EIATTR_FRAME_SIZE
	.align		4
.L_7:
        /*0024*/ 	.byte	0x04, 0x11
        /*0026*/ 	.short	(.L_9 - .L_8)
	.align		4
.L_8:
        /*0028*/ 	.word	index@($__internal_1_$__cuda_sm20_dsqrt_rn_f64_mediumpath_v1)
        /*002c*/ 	.word	0x00000028


	//----- nvinfo : EIATTR_FRAME_SIZE
	.align		4
.L_9:
        /*0030*/ 	.byte	0x04, 0x11
        /*0032*/ 	.short	(.L_11 - .L_10)
	.align		4
.L_10:
        /*0034*/ 	.word	index@($__internal_0_$__cuda_sm20_div_rn_f64_full)
        /*0038*/ 	.word	0x00000028


	//----- nvinfo : EIATTR_FRAME_SIZE
	.align		4
.L_11:
        /*003c*/ 	.byte	0x04, 0x11
        /*003e*/ 	.short	(.L_13 - .L_12)
	.align		4
.L_12:
        /*0040*/ 	.word	index@(_Z15kernel_problem1iiiiPhS_)
        /*0044*/ 	.word	0x00000028


	//----- nvinfo : EIATTR_MIN_STACK_SIZE
	.align		4
.L_13:
        /*0048*/ 	.byte	0x04, 0x12
        /*004a*/ 	.short	(.L_15 - .L_14)
	.align		4
.L_14:
        /*004c*/ 	.word	index@(_Z15kernel_problem1iiiiPhS_)
        /*0050*/ 	.word	0x00000028
.L_15:


//--------------------- .nv.compat                --------------------------
	.section	.nv.compat,"",@"SHT_CUDA_COMPAT_INFO"
	.align	4
        /*0000*/ 	.byte	0x02, 0x09, 0x00, 0x00, 0x02, 0x02, 0x01, 0x00, 0x02, 0x05, 0x05, 0x00, 0x03, 0x07, 0x01, 0x01
        /*0010*/ 	.byte	0x02, 0x03, 0x00, 0x00, 0x02, 0x06, 0x01, 0x00, 0x04, 0x0b, 0x08, 0x00, 0x01, 0x00, 0x00, 0x00
        /*0020*/ 	.byte	0x00, 0x00, 0x00, 0x00


//--------------------- .nv.info._Z15kernel_problem1iiiiPhS_ --------------------------
	.section	.nv.info._Z15kernel_problem1iiiiPhS_,"",@"SHT_CUDA_INFO"
	.sectionflags	@""
	.align	4


	//----- nvinfo : EIATTR_CUDA_API_VERSION
	.align		4
        /*0000*/ 	.byte	0x04, 0x37
        /*0002*/ 	.short	(.L_17 - .L_16)
.L_16:
        /*0004*/ 	.word	0x00000082


	//----- nvinfo : EIATTR_KPARAM_INFO
	.align		4
.L_17:
        /*0008*/ 	.byte	0x04, 0x17
        /*000a*/ 	.short	(.L_19 - .L_18)
.L_18:
        /*000c*/ 	.word	0x00000000
        /*0010*/ 	.short	0x0005
        /*0012*/ 	.short	0x0018
        /*0014*/ 	.byte	0x00, 0xf5, 0x21, 0x00


	//----- nvinfo : EIATTR_KPARAM_INFO
	.align		4
.L_19:
        /*0018*/ 	.byte	0x04, 0x17
        /*001a*/ 	.short	(.L_21 - .L_20)
.L_20:
        /*001c*/ 	.word	0x00000000
        /*0020*/ 	.short	0x0004
        /*0022*/ 	.short	0x0010
        /*0024*/ 	.byte	0x00, 0xf5, 0x21, 0x00


	//----- nvinfo : EIATTR_KPARAM_INFO
	.align		4
.L_21:
        /*0028*/ 	.byte	0x04, 0x17
        /*002a*/ 	.short	(.L_23 - .L_22)
.L_22:
        /*002c*/ 	.word	0x00000000
        /*0030*/ 	.short	0x0003
        /*0032*/ 	.short	0x000c
        /*0034*/ 	.byte	0x00, 0xf0, 0x11, 0x00


	//----- nvinfo : EIATTR_KPARAM_INFO
	.align		4
.L_23:
        /*0038*/ 	.byte	0x04, 0x17
        /*003a*/ 	.short	(.L_25 - .L_24)
.L_24:
        /*003c*/ 	.word	0x00000000
        /*0040*/ 	.short	0x0002
        /*0042*/ 	.short	0x0008
        /*0044*/ 	.byte	0x00, 0xf0, 0x11, 0x00


	//----- nvinfo : EIATTR_KPARAM_INFO
	.align		4
.L_25:
        /*0048*/ 	.byte	0x04, 0x17
        /*004a*/ 	.short	(.L_27 - .L_26)
.L_26:
        /*004c*/ 	.word	0x00000000
        /*0050*/ 	.short	0x0001
        /*0052*/ 	.short	0x0004
        /*0054*/ 	.byte	0x00, 0xf0, 0x11, 0x00


	//----- nvinfo : EIATTR_KPARAM_INFO
	.align		4
.L_27:
        /*0058*/ 	.byte	0x04, 0x17
        /*005a*/ 	.short	(.L_29 - .L_28)
.L_28:
        /*005c*/ 	.word	0x00000000
        /*0060*/ 	.short	0x0000
        /*0062*/ 	.short	0x0000
        /*0064*/ 	.byte	0x00, 0xf0, 0x11, 0x00


	//----- nvinfo : EIATTR_SPARSE_MMA_MASK
	.align		4
.L_29:
        /*0068*/ 	.byte	0x03, 0x50
        /*006a*/ 	.short	0x0000


	//----- nvinfo : EIATTR_MAXREG_COUNT
	.align		4
        /*006c*/ 	.byte	0x03, 0x1b
        /*006e*/ 	.short	0x00ff


	//----- nvinfo : EIATTR_NUM_BARRIERS
	.align		4
        /*0070*/ 	.byte	0x02, 0x4c
        /*0072*/ 	.byte	0x01
	.zero		1


	//----- nvinfo : EIATTR_MERCURY_ISA_VERSION
	.align		4
        /*0074*/ 	.byte	0x03, 0x5f
        /*0076*/ 	.short	0x0101


	//----- nvinfo : EIATTR_VRC_CTA_INIT_COUNT
	.align		4
        /*0078*/ 	.byte	0x02, 0x4a
	.zero		1
	.zero		1


	//----- nvinfo : EIATTR_EXIT_INSTR_OFFSETS
	.align		4
        /*007c*/ 	.byte	0x04, 0x1c
        /*007e*/ 	.short	(.L_31 - .L_30)


	//   ....[0]....
.L_30:
        /*0080*/ 	.word	0x00001450


	//   ....[1]....
        /*0084*/ 	.word	0x00001730


	//----- nvinfo : EIATTR_CRS_STACK_SIZE
	.align		4
.L_31:
        /*0088*/ 	.byte	0x04, 0x1e
        /*008a*/ 	.short	(.L_33 - .L_32)
.L_32:
        /*008c*/ 	.word	0x00000000


	//----- nvinfo : EIATTR_CBANK_PARAM_SIZE
	.align		4
.L_33:
        /*0090*/ 	.byte	0x03, 0x19
        /*0092*/ 	.short	0x0020


	//----- nvinfo : EIATTR_PARAM_CBANK
	.align		4
        /*0094*/ 	.byte	0x04, 0x0a
        /*0096*/ 	.short	(.L_35 - .L_34)
	.align		4
.L_34:
        /*0098*/ 	.word	index@(.nv.constant0._Z15kernel_problem1iiiiPhS_)
        /*009c*/ 	.short	0x0380
        /*009e*/ 	.short	0x0020


	//----- nvinfo : EIATTR_SW_WAR
	.align		4
.L_35:
        /*00a0*/ 	.byte	0x04, 0x36
        /*00a2*/ 	.short	(.L_37 - .L_36)
.L_36:
        /*00a4*/ 	.word	0x00000008
.L_37:


//--------------------- .nv.callgraph             --------------------------
	.section	.nv.callgraph,"",@"SHT_CUDA_CALLGRAPH"
	.align	4
	.sectionentsize	8
	.align		4
        /*0000*/ 	.word	0x00000000
	.align		4
        /*0004*/ 	.word	0xffffffff
	.align		4
        /*0008*/ 	.word	0x00000000
	.align		4
        /*000c*/ 	.word	0xfffffffe
	.align		4
        /*0010*/ 	.word	0x00000000
	.align		4
        /*0014*/ 	.word	0xfffffffd
	.align		4
        /*0018*/ 	.word	0x00000000
	.align		4
        /*001c*/ 	.word	0xfffffffc


//--------------------- .nv.constant4             --------------------------
	.section	.nv.constant4,"a",@progbits
	.align	8
	.align		8
.nv.constant4:
        /*0000*/ 	.dword	__cudart_i2opi_d
	.align		8
        /*0008*/ 	.dword	__cudart_sin_cos_coeffs


//--------------------- .text._Z15kernel_problem1iiiiPhS_ --------------------------
	.section	.text._Z15kernel_problem1iiiiPhS_,"ax",@progbits
	.align	128
        .global         _Z15kernel_problem1iiiiPhS_
        .type           _Z15kernel_problem1iiiiPhS_,@function
        .size           _Z15kernel_problem1iiiiPhS_,(.L_x_44 - _Z15kernel_problem1iiiiPhS_)
        .other          _Z15kernel_problem1iiiiPhS_,@"STO_CUDA_ENTRY STV_DEFAULT"
_Z15kernel_problem1iiiiPhS_:
.text._Z15kernel_problem1iiiiPhS_:
[----:B------:R-:W0:Y:S01]  /*0000*/  LDC R1, c[0x0][0x37c] ;  /* 0x0000df00ff017b82 */ /* 0x000e220000000800 */
[----:B------:R-:W1:Y:S07]  /*0010*/  S2R R5, SR_TID.X ;  /* 0x0000000000057919 */ /* 0x000e6e0000002100 */
[----:B------:R-:W2:Y:S01]  /*0020*/  S2UR UR4, SR_CTAID.X ;  /* 0x00000000000479c3 */ /* 0x000ea20000002500 */
[----:B------:R-:W2:Y:S01]  /*0030*/  LDCU UR7, c[0x0][0x360] ;  /* 0x00006c00ff0777ac */ /* 0x000ea20008000800 */
[----:B0-----:R-:W-:Y:S01]  /*0040*/  VIADD R1, R1, 0xffffffd8 ;  /* 0xffffffd801017836 */ /* 0x001fe20000000000 */
[----:B------:R-:W0:Y:S01]  /*0050*/  LDCU UR10, c[0x0][0x384] ;  /* 0x00007080ff0a77ac */ /* 0x000e220008000800 */
[----:B------:R-:W3:Y:S01]  /*0060*/  LDCU.64 UR8, c[0x0][0x358] ;  /* 0x00006b00ff0877ac */ /* 0x000ee20008000a00 */
[----:B--2---:R-:W-:-:S06]  /*0070*/  UIMAD UR4, UR4, UR7, URZ ;  /* 0x00000007040472a4 */ /* 0x004fcc000f8e02ff */
[----:B-1----:R-:W-:-:S05]  /*0080*/  VIADD R0, R5, UR4 ;  /* 0x0000000405007c36 */ /* 0x002fca0008000000 */
[----:B0-----:R-:W-:-:S13]  /*0090*/  ISETP.GE.AND P0, PT, R0, UR10, PT ;  /* 0x0000000a00007c0c */ /* 0x001fda000bf06270 */
[----:B------:R-:W0:Y:S02]  /*00a0*/  @!P0 LDC.64 R2, c[0x0][0x390] ;  /* 0x0000e400ff028b82 */ /* 0x000e240000000a00 */
[----:B0-----:R-:W-:-:S05]  /*00b0*/  @!P0 IMAD.WIDE R2, R0, 0x40, R2 ;  /* 0x0000004000028825 */ /* 0x001fca00078e0202 */
[----:B---3--:R0:W5:Y:S04]  /*00c0*/  @!P0 LDG.E.64 R44, desc[UR8][R2.64+0x18] ;  /* 0x00001808022c8981 */ /* 0x008168000c1e1b00 */
[----:B------:R0:W5:Y:S04]  /*00d0*/  @!P0 LDG.E.64 R42, desc[UR8][R2.64+0x20] ;  /* 0x00002008022a8981 */ /* 0x000168000c1e1b00 */
[----:B------:R0:W5:Y:S04]  /*00e0*/  @!P0 LDG.E.64 R40, desc[UR8][R2.64+0x28] ;  /* 0x0000280802288981 */ /* 0x000168000c1e1b00 */
[----:B------:R0:W5:Y:S04]  /*00f0*/  @!P0 LDG.E.64 R38, desc[UR8][R2.64] ;  /* 0x0000000802268981 */ /* 0x000168000c1e1b00 */
[----:B------:R0:W5:Y:S04]  /*0100*/  @!P0 LDG.E.64 R36, desc[UR8][R2.64+0x8] ;  /* 0x0000080802248981 */ /* 0x000168000c1e1b00 */
[----:B------:R0:W5:Y:S01]  /*0110*/  @!P0 LDG.E.64 R34, desc[UR8][R2.64+0x10] ;  /* 0x0000100802228981 */ /* 0x000162000c1e1b00 */
[----:B------:R-:W-:Y:S01]  /*0120*/  USHF.R.S32.HI UR5, URZ, 0x1f, UR10 ;  /* 0x0000001fff057899 */ /* 0x000fe2000801140a */
[----:B------:R-:W-:-:S02]  /*0130*/  CS2R R32, SRZ ;  /* 0x0000000000207805 */ /* 0x000fc4000001ff00 */
[----:B------:R-:W-:Y:S01]  /*0140*/  CS2R R14, SRZ ;  /* 0x00000000000e7805 */ /* 0x000fe2000001ff00 */
[----:B------:R-:W1:Y:S01]  /*0150*/  S2R R4, SR_TID.Y ;  /* 0x0000000000047919 */ /* 0x000e620000002200 */
[----:B------:R-:W-:Y:S01]  /*0160*/  ULEA.HI UR5, UR5, UR10, URZ, 0x3 ;  /* 0x0000000a05057291 */ /* 0x000fe2000f8f18ff */
[----:B------:R-:W-:-:S03]  /*0170*/  CS2R R12, SRZ ;  /* 0x00000000000c7805 */ /* 0x000fc6000001ff00 */
[----:B------:R-:W-:-:S04]  /*0180*/  ULOP3.LUT UR6, UR5, 0xfffffff8, URZ, 0xc0, !UPT ;  /* 0xfffffff805067892 */ /* 0x000fc8000f8ec0ff */
[----:B------:R-:W-:Y:S02]  /*0190*/  UISETP.GE.AND UP0, UPT, UR6, UR10, UPT ;  /* 0x0000000a0600728c */ /* 0x000fe4000bf06270 */
[----:B------:R-:W-:Y:S02]  /*01a0*/  USHF.R.S32.HI UR6, URZ, 0x3, UR5 ;  /* 0x00000003ff067899 */ /* 0x000fe40008011405 */
[----:B------:R-:W-:-:S07]  /*01b0*/  ULEA.HI.SX32 UR5, UR5, 0x1, 0x1d ;  /* 0x0000000105057891 */ /* 0x000fce000f8feaff */
[----:B------:R-:W-:-:S04]  /*01c0*/  @UP0 UIADD3 UR5, UPT, UPT, UR6, URZ, URZ ;  /* 0x000000ff06050290 */ /* 0x000fc8000fffe0ff */
[----:B------:R-:W-:-:S09]  /*01d0*/  UISETP.GE.AND UP0, UPT, UR5, 0x1, UPT ;  /* 0x000000010500788c */ /* 0x000fd2000bf06270 */
[----:B01----:R-:W-:Y:S05]  /*01e0*/  BRA.U !UP0, `(.L_x_0) ;  /* 0x00000011080c7547 */ /* 0x003fea000b800000 */
[----:B------:R-:W0:Y:S01]  /*01f0*/  MUFU.RCP64H R3, 6000 ;  /* 0x40b7700000037908 */ /* 0x000e220000001800 */
[----:B------:R-:W-:Y:S01]  /*0200*/  IMAD.MOV.U32 R8, RZ, RZ, 0x0 ;  /* 0x00000000ff087424 */ /* 0x000fe200078e00ff */
[----:B------:R-:W1:Y:S01]  /*0210*/  LDCU UR6, c[0x0][0x380] ;  /* 0x00007000ff0677ac */ /* 0x000e620008000800 */
[----:B------:R-:W-:Y:S02]  /*0220*/  IMAD.MOV.U32 R9, RZ, RZ, 0x40b77000 ;  /* 0x40b77000ff097424 */ /* 0x000fe400078e00ff */
[----:B------:R-:W-:-:S06]  /*0230*/  IMAD.MOV.U32 R2, RZ, RZ, 0x1 ;  /* 0x00000001ff027424 */ /* 0x000fcc00078e00ff */
[----:B0-----:R-:W-:Y:S01]  /*0240*/  DFMA R6, R2, -R8, 1 ;  /* 0x3ff000000206742b */ /* 0x001fe20000000808 */
[----:B-1----:R-:W-:-:S07]  /*0250*/  UIMAD UR6, UR6, 0x3c, URZ ;  /* 0x0000003c060678a4 */ /* 0x002fce000f8e02ff */
[----:B------:R-:W-:-:S08]  /*0260*/  DFMA R6, R6, R6, R6 ;  /* 0x000000060606722b */ /* 0x000fd00000000006 */
[----:B------:R-:W-:Y:S02]  /*0270*/  DFMA R2, R2, R6, R2 ;  /* 0x000000060202722b */ /* 0x000fe40000000002 */
[----:B------:R-:W0:Y:S06]  /*0280*/  I2F.F64 R6, UR6 ;  /* 0x0000000600067d12 */ /* 0x000e2c0008201c00 */
[----:B------:R-:W-:-:S08]  /*0290*/  DFMA R8, R2, -R8, 1 ;  /* 0x3ff000000208742b */ /* 0x000fd00000000808 */
[----:B------:R-:W-:Y:S01]  /*02a0*/  DFMA R2, R2, R8, R2 ;  /* 0x000000080202722b */ /* 0x000fe20000000002 */
[----:B0-----:R-:W-:-:S07]  /*02b0*/  FSETP.GEU.AND P1, PT, |R7|, 6.5827683646048100446e-37, PT ;  /* 0x036000000700780b */ /* 0x001fce0003f2e200 */
[----:B------:R-:W-:-:S08]  /*02c0*/  DMUL R8, R6, R2 ;  /* 0x0000000206087228 */ /* 0x000fd00000000000 */
[----:B------:R-:W-:-:S08]  /*02d0*/  DFMA R10, R8, -6000, R6 ;  /* 0xc0b77000080a782b */ /* 0x000fd00000000006 */
[----:B------:R-:W-:-:S10]  /*02e0*/  DFMA R2, R2, R10, R8 ;  /* 0x0000000a0202722b */ /* 0x000fd40000000008 */
[----:B------:R-:W-:-:S05]  /*02f0*/  FFMA R8, RZ, 5.732421875, R3 ;  /* 0x40b77000ff087823 */ /* 0x000fca0000000003 */
[----:B------:R-:W-:Y:S01]  /*0300*/  FSETP.GT.AND P0, PT, |R8|, 1.469367938527859385e-39, PT ;  /* 0x001000000800780b */ /* 0x000fe20003f04200 */
[----:B------:R-:W-:-:S12]  /*0310*/  IMAD R8, R4, UR7, R5 ;  /* 0x0000000704087c24 */ /* 0x000fd8000f8e0205 */
[----:B------:R-:W-:Y:S05]  /*0320*/  @P0 BRA P1, `(.L_x_1) ;  /* 0x0000000000200947 */ /* 0x000fea0000800000 */
[----:B------:R-:W-:Y:S01]  /*0330*/  IMAD.MOV.U32 R28, RZ, RZ, R6 ;  /* 0x000000ffff1c7224 */ /* 0x000fe200078e0006 */
[----:B------:R-:W-:Y:S01]  /*0340*/  MOV R52, 0x390 ;  /* 0x0000039000347802 */ /* 0x000fe20000000f00 */
[----:B------:R-:W-:Y:S02]  /*0350*/  IMAD.MOV.U32 R29, RZ, RZ, R7 ;  /* 0x000000ffff1d7224 */ /* 0x000fe400078e0007 */
[----:B------:R-:W-:Y:S02]  /*0360*/  IMAD.MOV.U32 R20, RZ, RZ, RZ ;  /* 0x000000ffff147224 */ /* 0x000fe400078e00ff */
[----:B------:R-:W-:-:S07]  /*0370*/  IMAD.MOV.U32 R21, RZ, RZ, 0x40b77000 ;  /* 0x40b77000ff157424 */ /* 0x000fce00078e00ff */
[----:B-----5:R-:W-:Y:S05]  /*0380*/  CALL.REL.NOINC `($__internal_0_$__cuda_sm20_div_rn_f64_full) ;  /* 0x0000001000ec7944 */ /* 0x020fea0003c00000 */
[----:B------:R-:W-:Y:S02]  /*0390*/  IMAD.MOV.U32 R2, RZ, RZ, R16 ;  /* 0x000000ffff027224 */ /* 0x000fe400078e0010 */
[----:B------:R-:W-:-:S07]  /*03a0*/  IMAD.MOV.U32 R3, RZ, RZ, R17 ;  /* 0x000000ffff037224 */ /* 0x000fce00078e0011 */
.L_x_1:
[----:B------:R-:W-:Y:S01]  /*03b0*/  UMOV UR6, 0x6dc9c883 ;  /* 0x6dc9c88300067882 */ /* 0x000fe20000000000 */
[----:B------:R-:W-:Y:S01]  /*03c0*/  UMOV UR7, 0x3fe45f30 ;  /* 0x3fe45f3000077882 */ /* 0x000fe20000000000 */
[----:B------:R-:W-:Y:S01]  /*03d0*/  DMUL R14, RZ, R2 ;  /* 0x00000002ff0e7228 */ /* 0x000fe20000000000 */
[----:B------:R-:W-:Y:S01]  /*03e0*/  IADD3 R5, PT, PT, R4, -UR4, -R5 ;  /* 0x8000000404057c10 */ /* 0x000fe2000fffe805 */
[C---:B------:R-:W-:Y:S01]  /*03f0*/  DMUL R6, R2.reuse, UR6 ;  /* 0x0000000602067c28 */ /* 0x040fe20008000000 */
[----:B------:R-:W-:Y:S01]  /*0400*/  UMOV UR6, 0x54442d18 ;  /* 0x54442d1800067882 */ /* 0x000fe20000000000 */
[----:B------:R-:W-:Y:S01]  /*0410*/  UMOV UR7, 0x3ff921fb ;  /* 0x3ff921fb00077882 */ /* 0x000fe20000000000 */
[C---:B------:R-:W-:Y:S01]  /*0420*/  DSETP.NEU.AND P0, PT, |R2|.reuse, +INF , PT ;  /* 0x7ff000000200742a */ /* 0x040fe20003f0d200 */
[----:B------:R-:W-:Y:S01]  /*0430*/  VIADD R8, R8, 0x40 ;  /* 0x0000004008087836 */ /* 0x000fe20000000000 */
[----:B------:R-:W-:Y:S01]  /*0440*/  CS2R R32, SRZ ;  /* 0x0000000000207805 */ /* 0x000fe2000001ff00 */
[----:B------:R-:W0:Y:S01]  /*0450*/  F2I.F64 R16, R6 ;  /* 0x0000000600107311 */ /* 0x000e220000301100 */
[----:B------:R-:W-:Y:S01]  /*0460*/  IMAD.MOV.U32 R9, RZ, RZ, R4 ;  /* 0x000000ffff097224 */ /* 0x000fe200078e0004 */
[----:B------:R-:W1:Y:S01]  /*0470*/  LDCU UR14, c[0x0][0x384] ;  /* 0x00007080ff0e77ac */ /* 0x000e620008000800 */
[----:B------:R-:W-:Y:S01]  /*0480*/  DSETP.LTU.OR P2, PT, |R2|, 2.14748364800000000000e+09, !P0 ;  /* 0x41e000000200742a */ /* 0x000fe20004749600 */
[----:B------:R-:W2:Y:S01]  /*0490*/  LDCU.64 UR10, c[0x4][0x8] ;  /* 0x01000100ff0a77ac */ /* 0x000ea20008000a00 */
[----:B------:R-:W-:-:S03]  /*04a0*/  UIADD3 UR5, UPT, UPT, -UR5, URZ, URZ ;  /* 0x000000ff05057290 */ /* 0x000fc6000fffe1ff */
[----:B0-----:R-:W0:Y:S02]  /*04b0*/  I2F.F64 R10, R16 ;  /* 0x00000010000a7312 */ /* 0x001e240000201c00 */
[----:B0-----:R-:W-:Y:S01]  /*04c0*/  DFMA R12, R10, -UR6, R2 ;  /* 0x800000060a0c7c2b */ /* 0x001fe20008000002 */
[----:B------:R-:W-:Y:S01]  /*04d0*/  UMOV UR6, 0x33145c00 ;  /* 0x33145c0000067882 */ /* 0x000fe20000000000 */
[----:B------:R-:W-:-:S06]  /*04e0*/  UMOV UR7, 0x3c91a626 ;  /* 0x3c91a62600077882 */ /* 0x000fcc0000000000 */
[----:B------:R-:W-:Y:S01]  /*04f0*/  DFMA R12, R10, -UR6, R12 ;  /* 0x800000060a0c7c2b */ /* 0x000fe2000800000c */
[----:B------:R-:W-:Y:S01]  /*0500*/  UMOV UR6, 0x252049c0 ;  /* 0x252049c000067882 */ /* 0x000fe20000000000 */
[----:B------:R-:W-:-:S06]  /*0510*/  UMOV UR7, 0x397b839a ;  /* 0x397b839a00077882 */ /* 0x000fcc0000000000 */
[----:B------:R-:W-:Y:S01]  /*0520*/  DFMA R12, R10, -UR6, R12 ;  /* 0x800000060a0c7c2b */ /* 0x000fe2000800000c */
[----:B------:R-:W-:-:S09]  /*0530*/  SEL R10, R16, RZ, P0 ;  /* 0x000000ff100a7207 */ /* 0x000fd20000000000 */
[----:B------:R-:W-:Y:S02]  /*0540*/  FSEL R6, R14, R12, !P0 ;  /* 0x0000000c0e067208 */ /* 0x000fe40004000000 */
[----:B------:R-:W-:Y:S02]  /*0550*/  FSEL R7, R15, R13, !P0 ;  /* 0x0000000d0f077208 */ /* 0x000fe40004000000 */
[----:B------:R-:W-:Y:S02]  /*0560*/  CS2R R12, SRZ ;  /* 0x00000000000c7805 */ /* 0x000fe4000001ff00 */
[----:B-12---:R-:W-:-:S07]  /*0570*/  CS2R R14, SRZ ;  /* 0x00000000000e7805 */ /* 0x006fce000001ff00 */
.L_x_18:
[----:B0-----:R-:W0:Y:S01]  /*0580*/  LDC.64 R16, c[0x0][0x390] ;  /* 0x0000e400ff107b82 */ /* 0x001e220000000a00 */
[----:B------:R-:W-:Y:S01]  /*0590*/  USHF.L.U32 UR4, UR14, 0x4, URZ ;  /* 0x000000040e047899 */ /* 0x000fe200080006ff */
[C---:B------:R-:W-:Y:S02]  /*05a0*/  VIADD R11, R8.reuse, 0xffffffc0 ;  /* 0xffffffc0080b7836 */ /* 0x040fe40000000000 */
[C---:B------:R-:W-:Y:S02]  /*05b0*/  VIADD R18, R8.reuse, 0xffffffe0 ;  /* 0xffffffe008127836 */ /* 0x040fe40000000000 */
[----:B------:R-:W-:Y:S01]  /*05c0*/  VIADD R19, R8, 0x20 ;  /* 0x0000002008137836 */ /* 0x000fe20000000000 */
[----:B------:R-:W-:Y:S02]  /*05d0*/  ISETP.GE.AND P0, PT, R11, UR4, PT ;  /* 0x000000040b007c0c */ /* 0x000fe4000bf06270 */
[----:B------:R-:W-:Y:S02]  /*05e0*/  ISETP.GE.AND P1, PT, R18, UR4, PT ;  /* 0x0000000412007c0c */ /* 0x000fe4000bf26270 */
[----:B------:R-:W-:-:S02]  /*05f0*/  ISETP.GE.AND P3, PT, R8, UR4, PT ;  /* 0x0000000408007c0c */ /* 0x000fc4000bf66270 */
[----:B------:R-:W-:Y:S01]  /*0600*/  ISETP.GE.AND P4, PT, R19, UR4, PT ;  /* 0x0000000413007c0c */ /* 0x000fe2000bf86270 */
[----:B0-----:R-:W-:-:S06]  /*0610*/  IMAD.WIDE.U32 R16, R11, 0x4, R16 ;  /* 0x000000040b107825 */ /* 0x001fcc00078e0010 */
[----:B------:R-:W2:Y:S04]  /*0620*/  @!P0 LDG.E R18, desc[UR8][R16.64] ;  /* 0x0000000810128981 */ /* 0x000ea8000c1e1900 */
[----:B------:R-:W3:Y:S04]  /*0630*/  @!P1 LDG.E R20, desc[UR8][R16.64+0x80] ;  /* 0x0000800810149981 */ /* 0x000ee8000c1e1900 */
[----:B------:R-:W4:Y:S04]  /*0640*/  @!P3 LDG.E R22, desc[UR8][R16.64+0x100] ;  /* 0x000100081016b981 */ /* 0x000f28000c1e1900 */
[----:B------:R-:W4:Y:S01]  /*0650*/  @!P4 LDG.E R24, desc[UR8][R16.64+0x180] ;  /* 0x000180081018c981 */ /* 0x000f22000c1e1900 */
[----:B------:R-:W0:Y:S01]  /*0660*/  S2UR UR6, SR_CgaCtaId ;  /* 0x00000000000679c3 */ /* 0x000e220000008800 */
[----:B------:R-:W1:Y:S01]  /*0670*/  LDCU UR7, c[0x0][0x360] ;  /* 0x00006c00ff0777ac */ /* 0x000e620008000800 */
[----:B------:R-:W-:Y:S01]  /*0680*/  BSSY.RECONVERGENT B0, `(.L_x_2) ;  /* 0x00000b5000007945 */ /* 0x000fe20003800200 */
[----:B------:R-:W1:Y:S01]  /*0690*/  S2R R11, SR_TID.X ;  /* 0x00000000000b7919 */ /* 0x000e620000002100 */
[----:B------:R-:W-:Y:S01]  /*06a0*/  UMOV UR4, 0x400 ;  /* 0x0000040000047882 */ /* 0x000fe20000000000 */
[----:B------:R-:W-:-:S04]  /*06b0*/  UIADD3 UR5, UPT, UPT, UR5, 0x1, URZ ;  /* 0x0000000105057890 */ /* 0x000fc8000fffe0ff */
[----:B------:R-:W-:Y:S02]  /*06c0*/  UISETP.NE.AND UP0, UPT, UR5, URZ, UPT ;  /* 0x000000ff0500728c */ /* 0x000fe4000bf05270 */
[----:B0-----:R-:W-:Y:S01]  /*06d0*/  ULEA UR4, UR6, UR4, 0x18 ;  /* 0x0000000406047291 */ /* 0x001fe2000f8ec0ff */
[----:B-1----:R-:W-:-:S05]  /*06e0*/  IMAD R11, R4, UR7, R11 ;  /* 0x00000007040b7c24 */ /* 0x002fca000f8e020b */
[----:B------:R-:W-:-:S05]  /*06f0*/  LEA R11, R11, UR4, 0x2 ;  /* 0x000000040b0b7c11 */ /* 0x000fca000f8e10ff */
[----:B--2---:R0:W-:Y:S01]  /*0700*/  @!P0 STS [R11], R18 ;  /* 0x000000120b008388 */ /* 0x0041e20000000800 */
[----:B------:R-:W-:-:S03]  /*0710*/  ISETP.GE.AND P0, PT, R9, UR14, PT ;  /* 0x0000000e09007c0c */ /* 0x000fc6000bf06270 */
[----:B---3--:R0:W-:Y:S01]  /*0720*/  @!P1 STS [R11+0x80], R20 ;  /* 0x000080140b009388 */ /* 0x0081e20000000800 */
[----:B------:R-:W-:-:S03]  /*0730*/  ISETP.EQ.OR P0, PT, R5, RZ, P0 ;  /* 0x000000ff0500720c */ /* 0x000fc60000702670 */
[----:B----4-:R0:W-:Y:S04]  /*0740*/  @!P3 STS [R11+0x100], R22 ;  /* 0x000100160b00b388 */ /* 0x0101e80000000800 */
[----:B------:R0:W-:Y:S01]  /*0750*/  @!P4 STS [R11+0x180], R24 ;  /* 0x000180180b00c388 */ /* 0x0001e20000000800 */
[----:B------:R-:W-:Y:S06]  /*0760*/  BAR.SYNC.DEFER_BLOCKING 0x0 ;  /* 0x0000000000007b1d */ /* 0x000fec0000010000 */
[----:B------:R-:W-:Y:S05]  /*0770*/  @P0 BRA `(.L_x_3) ;  /* 0x0000000800940947 */ /* 0x000fea0003800000 */
[----:B0-----:R-:W-:Y:S01]  /*0780*/  LEA R18, R4, UR4, 0x6 ;  /* 0x0000000404127c11 */ /* 0x001fe2000f8e30ff */
[----:B------:R-:W-:Y:S05]  /*0790*/  BSSY.RECONVERGENT B2, `(.L_x_4) ;  /* 0x000002d000027945 */ /* 0x000fea0003800200 */
[----:B------:R-:W0:Y:S02]  /*07a0*/  LDS.128 R16, [R18+0x30] ;  /* 0x0000300012107984 */ /* 0x000e240000000c00 */
[----:B0-----:R-:W-:-:S04]  /*07b0*/  ISETP.NE.U32.AND P0, PT, R18, 0x1, PT ;  /* 0x000000011200780c */ /* 0x001fc80003f05070 */
[----:B------:R-:W-:-:S13]  /*07c0*/  ISETP.NE.AND.EX P0, PT, R19, RZ, PT, P0 ;  /* 0x000000ff1300720c */ /* 0x000fda0003f05300 */
[----:B------:R-:W-:Y:S05]  /*07d0*/  @P0 BRA `(.L_x_5) ;  /* 0x0000000000a00947 */ /* 0x000fea0003800000 */
[----:B------:R-:W-:Y:S01]  /*07e0*/  BSSY.RECONVERGENT B1, `(.L_x_6) ;  /* 0x0000009000017945 */ /* 0x000fe20003800200 */
[----:B------:R-:W-:Y:S02]  /*07f0*/  IMAD.MOV.U32 R11, RZ, RZ, R10 ;  /* 0x000000ffff0b7224 */ /* 0x000fe400078e000a */
[----:B------:R-:W-:Y:S02]  /*0800*/  IMAD.MOV.U32 R18, RZ, RZ, R6 ;  /* 0x000000ffff127224 */ /* 0x000fe400078e0006 */
[----:B------:R-:W-:Y:S01]  /*0810*/  IMAD.MOV.U32 R19, RZ, RZ, R7 ;  /* 0x000000ffff137224 */ /* 0x000fe200078e0007 */
[----:B------:R-:W-:Y:S06]  /*0820*/  @P2 BRA `(.L_x_7) ;  /* 0x0000000000102947 */ /* 0x000fec0003800000 */
[----:B------:R-:W-:Y:S01]  /*0830*/  IMAD.MOV.U32 R18, RZ, RZ, R2 ;  /* 0x000000ffff127224 */ /* 0x000fe200078e0002 */
[----:B------:R-:W-:Y:S01]  /*0840*/  MOV R46, 0x870 ;  /* 0x00000870002e7802 */ /* 0x000fe20000000f00 */
[----:B------:R-:W-:-:S07]  /*0850*/  IMAD.MOV.U32 R27, RZ, RZ, R3 ;  /* 0x000000ffff1b7224 */ /* 0x000fce00078e0003 */
[----:B-----5:R-:W-:Y:S05]  /*0860*/  CALL.REL.NOINC `($_Z15kernel_problem1iiiiPhS_$__internal_trig_reduction_slowpathd) ;  /* 0x0000002000807944 */ /* 0x020fea0003c00000 */
.L_x_7:
[----:B------:R-:W-:Y:S05]  /*0870*/  BSYNC.RECONVERGENT B1 ;  /* 0x0000000000017941 */ /* 0x000fea0003800200 */
.L_x_6:
[----:B------:R-:W-:-:S05]  /*0880*/  IMAD.SHL.U32 R20, R11, 0x40, RZ ;  /* 0x000000400b147824 */ /* 0x000fca00078e00ff */
[----:B------:R-:W-:-:S04]  /*0890*/  LOP3.LUT R20, R20, 0x40, RZ, 0xc0, !PT ;  /* 0x0000004014147812 */ /* 0x000fc800078ec0ff */
[----:B------:R-:W-:-:S05]  /*08a0*/  IADD3 R48, P0, PT, R20, UR10, RZ ;  /* 0x0000000a14307c10 */ /* 0x000fca000ff1e0ff */
[----:B------:R-:W-:-:S05]  /*08b0*/  IMAD.X R49, RZ, RZ, UR11, P0 ;  /* 0x0000000bff317e24 */ /* 0x000fca00080e06ff */
[----:B------:R-:W2:Y:S04]  /*08c0*/  LDG.E.128.CONSTANT R20, desc[UR8][R48.64] ;  /* 0x0000000830147981 */ /* 0x000ea8000c1e9d00 */
[----:B------:R-:W3:Y:S04]  /*08d0*/  LDG.E.128.CONSTANT R24, desc[UR8][R48.64+0x10] ;  /* 0x0000100830187981 */ /* 0x000ee8000c1e9d00 */
[----:B------:R-:W4:Y:S01]  /*08e0*/  LDG.E.128.CONSTANT R28, desc[UR8][R48.64+0x20] ;  /* 0x00002008301c7981 */ /* 0x000f22000c1e9d00 */
[----:B------:R-:W-:Y:S01]  /*08f0*/  LOP3.LUT R46, R11, 0x1, RZ, 0xc0, !PT ;  /* 0x000000010b2e7812 */ /* 0x000fe200078ec0ff */
[----:B------:R-:W-:-:S02]  /*0900*/  IMAD.MOV.U32 R50, RZ, RZ, 0x20fd8164 ;  /* 0x20fd8164ff327424 */ /* 0x000fc400078e00ff */
[----:B------:R-:W-:Y:S01]  /*0910*/  IMAD.MOV.U32 R51, RZ, RZ, 0x3da8ff83 ;  /* 0x3da8ff83ff337424 */ /* 0x000fe200078e00ff */
[----:B------:R-:W-:Y:S01]  /*0920*/  ISETP.NE.U32.AND P0, PT, R46, 0x1, PT ;  /* 0x000000012e00780c */ /* 0x000fe20003f05070 */
[----:B------:R-:W-:-:S03]  /*0930*/  DMUL R46, R18, R18 ;  /* 0x00000012122e7228 */ /* 0x000fc60000000000 */
[----:B------:R-:W-:Y:S02]  /*0940*/  FSEL R50, R50, -8.06006814911005101289e+34, !P0 ;  /* 0xf9785eba32327808 */ /* 0x000fe40004000000 */
[----:B------:R-:W-:-:S06]  /*0950*/  FSEL R51, -R51, 0.11223486810922622681, !P0 ;  /* 0x3de5db6533337808 */ /* 0x000fcc0004000100 */
[----:B--2---:R-:W-:-:S08]  /*0960*/  DFMA R20, R46, R50, R20 ;  /* 0x000000322e14722b */ /* 0x004fd00000000014 */
[----:B------:R-:W-:-:S08]  /*0970*/  DFMA R20, R46, R20, R22 ;  /* 0x000000142e14722b */ /* 0x000fd00000000016 */
[----:B---3--:R-:W-:-:S08]  /*0980*/  DFMA R20, R46, R20, R24 ;  /* 0x000000142e14722b */ /* 0x008fd00000000018 */
[----:B------:R-:W-:-:S08]  /*0990*/  DFMA R20, R46, R20, R26 ;  /* 0x000000142e14722b */ /* 0x000fd0000000001a */
[----:B----4-:R-:W-:-:S08]  /*09a0*/  DFMA R20, R46, R20, R28 ;  /* 0x000000142e14722b */ /* 0x010fd0000000001c */
[----:B------:R-:W-:-:S08]  /*09b0*/  DFMA R20, R46, R20, R30 ;  /* 0x000000142e14722b */ /* 0x000fd0000000001e */
[----:B------:R-:W-:Y:S02]  /*09c0*/  DFMA R18, R20, R18, R18 ;  /* 0x000000121412722b */ /* 0x000fe40000000012 */
[----:B------:R-:W-:-:S10]  /*09d0*/  DFMA R20, R46, R20, 1 ;  /* 0x3ff000002e14742b */ /* 0x000fd40000000014 */
[----:B------:R-:W-:Y:S02]  /*09e0*/  FSEL R22, R20, R18, !P0 ;  /* 0x0000001214167208 */ /* 0x000fe40004000000 */
[----:B------:R-:W-:Y:S01]  /*09f0*/  FSEL R23, R21, R19, !P0 ;  /* 0x0000001315177208 */ /* 0x000fe20004000000 */
[----:B------:R-:W-:Y:S01]  /*0a00*/  DMUL R20, R16, 0.5 ;  /* 0x3fe0000010147828 */ /* 0x000fe20000000000 */
[----:B------:R-:W-:-:S04]  /*0a10*/  LOP3.LUT P0, RZ, R11, 0x2, RZ, 0xc0, !PT ;  /* 0x000000020bff7812 */ /* 0x000fc8000780c0ff */
[----:B------:R-:W-:-:S10]  /*0a20*/  DADD R18, RZ, -R22 ;  /* 0x00000000ff127229 */ /* 0x000fd40000000816 */
[----:B------:R-:W-:Y:S02]  /*0a30*/  FSEL R18, R22, R18, !P0 ;  /* 0x0000001216127208 */ /* 0x000fe40004000000 */
[----:B------:R-:W-:-:S06]  /*0a40*/  FSEL R19, R23, R19, !P0 ;  /* 0x0000001317137208 */ /* 0x000fcc0004000000 */
[----:B------:R-:W-:-:S11]  /*0a50*/  DFMA R16, R20, |R18|, R16 ;  /* 0x400000121410722b */ /* 0x000fd60000000010 */
.L_x_5:
[----:B------:R-:W-:Y:S05]  /*0a60*/  BSYNC.RECONVERGENT B2 ;  /* 0x0000000000027941 */ /* 0x000fea0003800200 */
.L_x_4:
[----:B------:R-:W0:Y:S01]  /*0a70*/  S2UR UR7, SR_CgaCtaId ;  /* 0x00000000000779c3 */ /* 0x000e220000008800 */
[----:B------:R-:W-:Y:S01]  /*0a80*/  UMOV UR6, 0x400 ;  /* 0x0000040000067882 */ /* 0x000fe20000000000 */
[----:B------:R-:W-:Y:S01]  /*0a90*/  BSSY.RECONVERGENT B1, `(.L_x_8) ;  /* 0x0000017000017945 */ /* 0x000fe20003800200 */
[----:B0-----:R-:W-:-:S03]  /*0aa0*/  ULEA UR6, UR7, UR6, 0x18 ;  /* 0x0000000607067291 */ /* 0x001fc6000f8ec0ff */
[----:B------:R-:W-:-:S03]  /*0ab0*/  UMOV UR7, 0x3eb0c6f7 ;  /* 0x3eb0c6f700077882 */ /* 0x000fc60000000000 */
[----:B------:R-:W-:Y:S01]  /*0ac0*/  LEA R11, R4, UR6, 0x6 ;  /* 0x00000006040b7c11 */ /* 0x000fe2000f8e30ff */
[----:B------:R-:W-:-:S04]  /*0ad0*/  UMOV UR6, 0xa0b5ed8d ;  /* 0xa0b5ed8d00067882 */ /* 0x000fc80000000000 */
[----:B------:R-:W0:Y:S04]  /*0ae0*/  LDS.128 R20, [R11] ;  /* 0x000000000b147984 */ /* 0x000e280000000c00 */
[----:B------:R-:W1:Y:S01]  /*0af0*/  LDS.64 R18, [R11+0x10] ;  /* 0x000010000b127984 */ /* 0x000e620000000a00 */
[----:B0----5:R-:W-:Y:S02]  /*0b00*/  DADD R22, -R36, R22 ;  /* 0x0000000024167229 */ /* 0x021fe40000000116 */
[----:B------:R-:W-:Y:S02]  /*0b10*/  DADD R20, -R38, R20 ;  /* 0x0000000026147229 */ /* 0x000fe40000000114 */
[----:B-1----:R-:W-:-:S04]  /*0b20*/  DADD R18, -R34, R18 ;  /* 0x0000000022127229 */ /* 0x002fc80000000112 */
[----:B------:R-:W-:-:S08]  /*0b30*/  DMUL R24, R22, R22 ;  /* 0x0000001616187228 */ /* 0x000fd00000000000 */
[----:B------:R-:W-:-:S08]  /*0b40*/  DFMA R24, R20, R20, R24 ;  /* 0x000000141418722b */ /* 0x000fd00000000018 */
[----:B------:R-:W-:-:S08]  /*0b50*/  DFMA R24, R18, R18, R24 ;  /* 0x000000121218722b */ /* 0x000fd00000000018 */
[----:B------:R-:W-:-:S08]  /*0b60*/  DADD R24, R24, UR6 ;  /* 0x0000000618187e29 */ /* 0x000fd00008000000 */
[----:B------:R-:W-:-:S14]  /*0b70*/  DSETP.NEU.AND P0, PT, R24, RZ, PT ;  /* 0x000000ff1800722a */ /* 0x000fdc0003f0d000 */
[----:B------:R-:W-:Y:S01]  /*0b80*/  @!P0 CS2R R26, SRZ ;  /* 0x00000000001a8805 */ /* 0x000fe2000001ff00 */
[----:B------:R-:W-:Y:S06]  /*0b90*/  @!P0 BRA `(.L_x_9) ;  /* 0x0000000000188947 */ /* 0x000fec0003800000 */
[----:B------:R-:W-:Y:S01]  /*0ba0*/  DADD R26, -RZ, |R24| ;  /* 0x00000000ff1a7229 */ /* 0x000fe20000000518 */
[----:B------:R-:W-:-:S10]  /*0bb0*/  MOV R60, 0xbd0 ;  /* 0x00000bd0003c7802 */ /* 0x000fd40000000f00 */
[----:B------:R-:W-:Y:S05]  /*0bc0*/  CALL.REL.NOINC `($_Z15kernel_problem1iiiiPhS_$__internal_accurate_pow) ;  /* 0x0000001400087944 */ /* 0x000fea0003c00000 */
[----:B------:R-:W-:-:S04]  /*0bd0*/  ISETP.GE.AND P0, PT, R25, RZ, PT ;  /* 0x000000ff1900720c */ /* 0x000fc80003f06270 */
[----:B------:R-:W-:Y:S02]  /*0be0*/  FSEL R26, R26, RZ, P0 ;  /* 0x000000ff1a1a7208 */ /* 0x000fe40000000000 */
[----:B------:R-:W-:-:S07]  /*0bf0*/  FSEL R27, R46, -QNAN , P0 ;  /* 0xfff800002e1b7808 */ /* 0x000fce0000000000 */
.L_x_9:
[----:B------:R-:W-:Y:S05]  /*0c00*/  BSYNC.RECONVERGENT B1 ;  /* 0x0000000000017941 */ /* 0x000fea0003800200 */
.L_x_8:
[C---:B------:R-:W-:Y:S01]  /*0c10*/  DADD R28, R24.reuse, 1.5 ;  /* 0x3ff80000181c7429 */ /* 0x040fe20000000000 */
[----:B------:R-:W-:Y:S01]  /*0c20*/  BSSY.RECONVERGENT B1, `(.L_x_10) ;  /* 0x000000b000017945 */ /* 0x000fe20003800200 */
[----:B------:R-:W-:-:S08]  /*0c30*/  DSETP.NEU.AND P1, PT, R24, 1, PT ;  /* 0x3ff000001800742a */ /* 0x000fd00003f2d000 */
[----:B------:R-:W-:-:S04]  /*0c40*/  LOP3.LUT R28, R29, 0x7ff00000, RZ, 0xc0, !PT ;  /* 0x7ff000001d1c7812 */ /* 0x000fc800078ec0ff */
[----:B------:R-:W-:-:S13]  /*0c50*/  ISETP.NE.AND P0, PT, R28, 0x7ff00000, PT ;  /* 0x7ff000001c00780c */ /* 0x000fda0003f05270 */
[----:B------:R-:W-:Y:S05]  /*0c60*/  @P0 BRA `(.L_x_11) ;  /* 0x0000000000180947 */ /* 0x000fea0003800000 */
[----:B------:R-:W-:-:S14]  /*0c70*/  DSETP.NAN.AND P0, PT, R24, R24, PT ;  /* 0x000000181800722a */ /* 0x000fdc0003f08000 */
[----:B------:R-:W-:Y:S01]  /*0c80*/  @P0 DADD R26, R24, 1.5 ;  /* 0x3ff80000181a0429 */ /* 0x000fe20000000000 */
[----:B------:R-:W-:Y:S10]  /*0c90*/  @P0 BRA `(.L_x_11) ;  /* 0x00000000000c0947 */ /* 0x000ff40003800000 */
[----:B------:R-:W-:-:S14]  /*0ca0*/  DSETP.NEU.AND P0, PT, R24, +INF , PT ;  /* 0x7ff000001800742a */ /* 0x000fdc0003f0d000 */
[----:B------:R-:W-:Y:S02]  /*0cb0*/  @!P0 IMAD.MOV.U32 R26, RZ, RZ, 0x0 ;  /* 0x00000000ff1a8424 */ /* 0x000fe400078e00ff */
[----:B------:R-:W-:-:S07]  /*0cc0*/  @!P0 IMAD.MOV.U32 R27, RZ, RZ, 0x7ff00000 ;  /* 0x7ff00000ff1b8424 */ /* 0x000fce00078e00ff */
.L_x_11:
[----:B------:R-:W-:Y:S05]  /*0cd0*/  BSYNC.RECONVERGENT B1 ;  /* 0x0000000000017941 */ /* 0x000fea0003800200 */
.L_x_10:
[----:B------:R-:W-:Y:S01]  /*0ce0*/  FSEL R25, R27, 1.875, P1 ;  /* 0x3ff000001b197808 */ /* 0x000fe20000800000 */
[----:B------:R-:W-:Y:S01]  /*0cf0*/  UMOV UR6, 0xf4deae16 ;  /* 0xf4deae1600067882 */ /* 0x000fe20000000000 */
[----:B------:R-:W-:Y:S01]  /*0d00*/  FSEL R24, R26, RZ, P1 ;  /* 0x000000ff1a187208 */ /* 0x000fe20000800000 */
[----:B------:R-:W-:Y:S01]  /*0d10*/  IMAD.MOV.U32 R26, RZ, RZ, 0x1 ;  /* 0x00000001ff1a7424 */ /* 0x000fe200078e00ff */
[----:B------:R-:W0:Y:S01]  /*0d20*/  MUFU.RCP64H R27, R25 ;  /* 0x00000019001b7308 */ /* 0x000e220000001800 */
[----:B------:R-:W-:Y:S01]  /*0d30*/  UMOV UR7, 0x3dd25868 ;  /* 0x3dd2586800077882 */ /* 0x000fe20000000000 */
[----:B------:R-:W-:Y:S03]  /*0d40*/  BSSY.RECONVERGENT B1, `(.L_x_12) ;  /* 0x0000015000017945 */ /* 0x000fe60003800200 */
[----:B0-----:R-:W-:-:S08]  /*0d50*/  DFMA R28, -R24, R26, 1 ;  /* 0x3ff00000181c742b */ /* 0x001fd0000000011a */
[----:B------:R-:W-:-:S08]  /*0d60*/  DFMA R28, R28, R28, R28 ;  /* 0x0000001c1c1c722b */ /* 0x000fd0000000001c */
[----:B------:R-:W-:Y:S02]  /*0d70*/  DFMA R28, R26, R28, R26 ;  /* 0x0000001c1a1c722b */ /* 0x000fe4000000001a */
[----:B------:R-:W-:-:S06]  /*0d80*/  DMUL R26, R16, UR6 ;  /* 0x00000006101a7c28 */ /* 0x000fcc0008000000 */
[----:B------:R-:W-:Y:S02]  /*0d90*/  DFMA R16, -R24, R28, 1 ;  /* 0x3ff000001810742b */ /* 0x000fe4000000011c */
[----:B------:R-:W-:-:S06]  /*0da0*/  DMUL R20, R20, R26 ;  /* 0x0000001a14147228 */ /* 0x000fcc0000000000 */
[----:B------:R-:W-:-:S04]  /*0db0*/  DFMA R16, R28, R16, R28 ;  /* 0x000000101c10722b */ /* 0x000fc8000000001c */
[----:B------:R-:W-:-:S04]  /*0dc0*/  FSETP.GEU.AND P1, PT, |R21|, 6.5827683646048100446e-37, PT ;  /* 0x036000001500780b */ /* 0x000fc80003f2e200 */
[----:B------:R-:W-:-:S08]  /*0dd0*/  DMUL R28, R20, R16 ;  /* 0x00000010141c7228 */ /* 0x000fd00000000000 */
[----:B------:R-:W-:-:S08]  /*0de0*/  DFMA R30, -R24, R28, R20 ;  /* 0x0000001c181e722b */ /* 0x000fd00000000114 */
[----:B------:R-:W-:-:S10]  /*0df0*/  DFMA R16, R16, R30, R28 ;  /* 0x0000001e1010722b */ /* 0x000fd4000000001c */
[----:B------:R-:W-:-:S05]  /*0e00*/  FFMA R11, RZ, R25, R17 ;  /* 0x00000019ff0b7223 */ /* 0x000fca0000000011 */
[----:B------:R-:W-:-:S13]  /*0e10*/  FSETP.GT.AND P0, PT, |R11|, 1.469367938527859385e-39, PT ;  /* 0x001000000b00780b */ /* 0x000fda0003f04200 */
[----:B------:R-:W-:Y:S05]  /*0e20*/  @P0 BRA P1, `(.L_x_13) ;  /* 0x0000000000180947 */ /* 0x000fea0000800000 */
[----:B------:R-:W-:Y:S01]  /*0e30*/  IMAD.MOV.U32 R28, RZ, RZ, R20 ;  /* 0x000000ffff1c7224 */ /* 0x000fe200078e0014 */
[----:B------:R-:W-:Y:S01]  /*0e40*/  MOV R52, 0xe90 ;  /* 0x00000e9000347802 */ /* 0x000fe20000000f00 */
[----:B------:R-:W-:Y:S02]  /*0e50*/  IMAD.MOV.U32 R29, RZ, RZ, R21 ;  /* 0x000000ffff1d7224 */ /* 0x000fe400078e0015 */
[----:B------:R-:W-:Y:S02]  /*0e60*/  IMAD.MOV.U32 R20, RZ, RZ, R24 ;  /* 0x000000ffff147224 */ /* 0x000fe400078e0018 */
[----:B------:R-:W-:-:S07]  /*0e70*/  IMAD.MOV.U32 R21, RZ, RZ, R25 ;  /* 0x000000ffff157224 */ /* 0x000fce00078e0019 */
[----:B------:R-:W-:Y:S05]  /*0e80*/  CALL.REL.NOINC `($__internal_0_$__cuda_sm20_div_rn_f64_full) ;  /* 0x00000008002c7944 */ /* 0x000fea0003c00000 */
.L_x_13:
[----:B------:R-:W-:Y:S05]  /*0e90*/  BSYNC.RECONVERGENT B1 ;  /* 0x0000000000017941 */ /* 0x000fea0003800200 */
.L_x_12:
[----:B------:R-:W0:Y:S01]  /*0ea0*/  MUFU.RCP64H R21, R25 ;  /* 0x0000001900157308 */ /* 0x000e220000001800 */
[----:B------:R-:W-:Y:S01]  /*0eb0*/  IMAD.MOV.U32 R20, RZ, RZ, 0x1 ;  /* 0x00000001ff147424 */ /* 0x000fe200078e00ff */
[----:B------:R-:W-:Y:S01]  /*0ec0*/  DMUL R22, R22, R26 ;  /* 0x0000001a16167228 */ /* 0x000fe20000000000 */
[----:B------:R-:W-:Y:S01]  /*0ed0*/  BSSY.RECONVERGENT B1, `(.L_x_14) ;  /* 0x0000016000017945 */ /* 0x000fe20003800200 */
[----:B------:R-:W-:-:S08]  /*0ee0*/  DADD R12, R12, R16 ;  /* 0x000000000c0c7229 */ /* 0x000fd00000000010 */
[----:B------:R-:W-:Y:S01]  /*0ef0*/  FSETP.GEU.AND P1, PT, |R23|, 6.5827683646048100446e-37, PT ;  /* 0x036000001700780b */ /* 0x000fe20003f2e200 */
[----:B0-----:R-:W-:-:S08]  /*0f00*/  DFMA R28, -R24, R20, 1 ;  /* 0x3ff00000181c742b */ /* 0x001fd00000000114 */
[----:B------:R-:W-:-:S08]  /*0f10*/  DFMA R28, R28, R28, R28 ;  /* 0x0000001c1c1c722b */ /* 0x000fd0000000001c */
[----:B------:R-:W-:-:S08]  /*0f20*/  DFMA R28, R20, R28, R20 ;  /* 0x0000001c141c722b */ /* 0x000fd00000000014 */
[----:B------:R-:W-:-:S08]  /*0f30*/  DFMA R20, -R24, R28, 1 ;  /* 0x3ff000001814742b */ /* 0x000fd0000000011c */
[----:B------:R-:W-:-:S08]  /*0f40*/  DFMA R30, R28, R20, R28 ;  /* 0x000000141c1e722b */ /* 0x000fd0000000001c */
        /* <DEDUP_REMOVED lines=12> */
[----:B------:R-:W-:Y:S02]  /*1010*/  IMAD.MOV.U32 R20, RZ, RZ, R16 ;  /* 0x000000ffff147224 */ /* 0x000fe400078e0010 */
[----:B------:R-:W-:-:S07]  /*1020*/  IMAD.MOV.U32 R21, RZ, RZ, R17 ;  /* 0x000000ffff157224 */ /* 0x000fce00078e0011 */
.L_x_15:
[----:B------:R-:W-:Y:S05]  /*1030*/  BSYNC.RECONVERGENT B1 ;  /* 0x0000000000017941 */ /* 0x000fea0003800200 */
.L_x_14:
        /* <DEDUP_REMOVED lines=23> */
.L_x_17:
[----:B------:R-:W-:Y:S05]  /*11b0*/  BSYNC.RECONVERGENT B1 ;  /* 0x0000000000017941 */ /* 0x000fea0003800200 */
.L_x_16:
[----:B------:R-:W-:-:S11]  /*11c0*/  DADD R32, R32, R16 ;  /* 0x0000000020207229 */ /* 0x000fd60000000010 */
.L_x_3:
[----:B------:R-:W-:Y:S05]  /*11d0*/  BSYNC.RECONVERGENT B0 ;  /* 0x0000000000007941 */ /* 0x000fea0003800200 */
.L_x_2:
[----:B------:R-:W-:Y:S02]  /*11e0*/  VIADD R5, R5, 0x8 ;  /* 0x0000000805057836 */ /* 0x000fe40000000000 */
[----:B------:R-:W-:Y:S02]  /*11f0*/  VIADD R9, R9, 0x8 ;  /* 0x0000000809097836 */ /* 0x000fe40000000000 */
[----:B------:R-:W-:Y:S01]  /*1200*/  VIADD R8, R8, 0x80 ;  /* 0x0000008008087836 */ /* 0x000fe20000000000 */
[----:B------:R-:W-:Y:S06]  /*1210*/  BRA.U UP0, `(.L_x_18) ;  /* 0xfffffff100d87547 */ /* 0x000fec000b83ffff */
.L_x_0:
[----:B------:R-:W1:Y:S01]  /*1220*/  S2R R5, SR_CgaCtaId ;  /* 0x0000000000057919 */ /* 0x000e620000008800 */
[----:B------:R-:W2:Y:S01]  /*1230*/  LDCU UR4, c[0x0][0x360] ;  /* 0x00006c00ff0477ac */ /* 0x000ea20008000800 */
[----:B------:R-:W-:Y:S01]  /*1240*/  MOV R2, 0x400 ;  /* 0x0000040000027802 */ /* 0x000fe20000000f00 */
[----:B------:R-:W-:Y:S01]  /*1250*/  BSSY.RECONVERGENT B0, `(.L_x_19) ;  /* 0x000001b000007945 */ /* 0x000fe20003800200 */
[----:B------:R-:W2:Y:S01]  /*1260*/  S2R R3, SR_TID.X ;  /* 0x0000000000037919 */ /* 0x000ea20000002100 */
[C---:B------:R-:W-:Y:S02]  /*1270*/  ISETP.NE.AND P0, PT, R4.reuse, RZ, PT ;  /* 0x000000ff0400720c */ /* 0x040fe40003f05270 */
[----:B-1----:R-:W-:Y:S01]  /*1280*/  LEA R5, R5, R2, 0x18 ;  /* 0x0000000205057211 */ /* 0x002fe200078ec0ff */
[----:B--2---:R-:W-:-:S04]  /*1290*/  IMAD R2, R4, UR4, R3 ;  /* 0x0000000404027c24 */ /* 0x004fc8000f8e0203 */
[----:B------:R-:W-:-:S05]  /*12a0*/  IMAD R3, R2, 0x18, R5 ;  /* 0x0000001802037824 */ /* 0x000fca00078e0205 */
[----:B------:R1:W-:Y:S04]  /*12b0*/  STS.64 [R3+0x200], R12 ;  /* 0x0002000c03007388 */ /* 0x0003e80000000a00 */
[----:B------:R1:W-:Y:S04]  /*12c0*/  STS.64 [R3+0x208], R14 ;  /* 0x0002080e03007388 */ /* 0x0003e80000000a00 */
[----:B------:R1:W-:Y:S01]  /*12d0*/  STS.64 [R3+0x210], R32 ;  /* 0x0002102003007388 */ /* 0x0003e20000000a00 */
[----:B------:R-:W-:Y:S06]  /*12e0*/  BAR.SYNC.DEFER_BLOCKING 0x0 ;  /* 0x0000000000007b1d */ /* 0x000fec0000010000 */
[----:B------:R-:W-:Y:S05]  /*12f0*/  @P0 BRA `(.L_x_20) ;  /* 0x0000000000400947 */ /* 0x000fea0003800000 */
[----:B------:R-:W2:Y:S01]  /*1300*/  LDCU UR4, c[0x0][0x384] ;  /* 0x00007080ff0477ac */ /* 0x000ea20008000800 */
[----:B-----5:R-:W-:Y:S02]  /*1310*/  DFMA R44, R12, 60, R44 ;  /* 0x404e00000c2c782b */ /* 0x020fe4000000002c */
[----:B------:R-:W-:Y:S02]  /*1320*/  DFMA R42, R14, 60, R42 ;  /* 0x404e00000e2a782b */ /* 0x000fe4000000002a */
[----:B------:R-:W-:-:S04]  /*1330*/  DFMA R40, R32, 60, R40 ;  /* 0x404e00002028782b */ /* 0x000fc80000000028 */
[----:B------:R-:W-:Y:S02]  /*1340*/  DFMA R38, R44, 60, R38 ;  /* 0x404e00002c26782b */ /* 0x000fe40000000026 */
[----:B------:R-:W-:Y:S02]  /*1350*/  DFMA R36, R42, 60, R36 ;  /* 0x404e00002a24782b */ /* 0x000fe40000000024 */
[----:B------:R-:W-:Y:S01]  /*1360*/  DFMA R34, R40, 60, R34 ;  /* 0x404e00002822782b */ /* 0x000fe20000000022 */
[----:B--2---:R-:W-:-:S13]  /*1370*/  ISETP.GE.AND P0, PT, R0, UR4, PT ;  /* 0x0000000400007c0c */ /* 0x004fda000bf06270 */
[----:B-1----:R-:W1:Y:S02]  /*1380*/  @!P0 LDC.64 R2, c[0x0][0x390] ;  /* 0x0000e400ff028b82 */ /* 0x002e640000000a00 */
[----:B-1----:R-:W-:-:S05]  /*1390*/  @!P0 IMAD.WIDE R2, R0, 0x40, R2 ;  /* 0x0000004000028825 */ /* 0x002fca00078e0202 */
[----:B------:R2:W-:Y:S04]  /*13a0*/  @!P0 STG.E.64 desc[UR8][R2.64+0x18], R44 ;  /* 0x0000182c02008986 */ /* 0x0005e8000c101b08 */
[----:B------:R2:W-:Y:S04]  /*13b0*/  @!P0 STG.E.64 desc[UR8][R2.64+0x20], R42 ;  /* 0x0000202a02008986 */ /* 0x0005e8000c101b08 */
[----:B------:R2:W-:Y:S04]  /*13c0*/  @!P0 STG.E.64 desc[UR8][R2.64+0x28], R40 ;  /* 0x0000282802008986 */ /* 0x0005e8000c101b08 */
[----:B------:R2:W-:Y:S04]  /*13d0*/  @!P0 STG.E.64 desc[UR8][R2.64], R38 ;  /* 0x0000002602008986 */ /* 0x0005e8000c101b08 */
[----:B------:R2:W-:Y:S04]  /*13e0*/  @!P0 STG.E.64 desc[UR8][R2.64+0x8], R36 ;  /* 0x0000082402008986 */ /* 0x0005e8000c101b08 */
[----:B------:R2:W-:Y:S02]  /*13f0*/  @!P0 STG.E.64 desc[UR8][R2.64+0x10], R34 ;  /* 0x0000102202008986 */ /* 0x0005e4000c101b08 */
.L_x_20:
[----:B------:R-:W-:Y:S05]  /*1400*/  BSYNC.RECONVERGENT B0 ;  /* 0x0000000000007941 */ /* 0x000fea0003800200 */
.L_x_19:
[----:B------:R-:W3:Y:S01]  /*1410*/  LDCU UR4, c[0x0][0x388] ;  /* 0x00007100ff0477ac */ /* 0x000ee20008000800 */
[----:B------:R-:W-:Y:S01]  /*1420*/  BAR.SYNC.DEFER_BLOCKING 0x0 ;  /* 0x0000000000007b1d */ /* 0x000fe20000010000 */
[----:B---3--:R-:W-:-:S04]  /*1430*/  ISETP.NE.AND P0, PT, R0, UR4, PT ;  /* 0x0000000400007c0c */ /* 0x008fc8000bf05270 */
[----:B------:R-:W-:-:S13]  /*1440*/  ISETP.NE.OR P0, PT, R4, RZ, P0 ;  /* 0x000000ff0400720c */ /* 0x000fda0000705670 */
[----:B------:R-:W-:Y:S05]  /*1450*/  @P0 EXIT ;  /* 0x000000000000094d */ /* 0x000fea0003800000 */
[----:B-12---:R-:W1:Y:S08]  /*1460*/  LDC R3, c[0x0][0x38c] ;  /* 0x0000e300ff037b82 */ /* 0x006e700000000800 */
[----:B------:R-:W1:Y:S02]  /*1470*/  LDC.64 R4, c[0x0][0x390] ;  /* 0x0000e400ff047b82 */ /* 0x000e640000000a00 */
[----:B-1----:R-:W-:-:S05]  /*1480*/  IMAD.WIDE R4, R3, 0x40, R4 ;  /* 0x0000004003047825 */ /* 0x002fca00078e0204 */
[----:B------:R-:W2:Y:S04]  /*1490*/  LDG.E.64 R8, desc[UR8][R4.64+0x8] ;  /* 0x0000080804087981 */ /* 0x000ea8000c1e1b00 */
[----:B------:R-:W3:Y:S04]  /*14a0*/  LDG.E.64 R6, desc[UR8][R4.64] ;  /* 0x0000000804067981 */ /* 0x000ee8000c1e1b00 */
[----:B0-----:R-:W4:Y:S01]  /*14b0*/  LDG.E.64 R10, desc[UR8][R4.64+0x10] ;  /* 0x00001008040a7981 */ /* 0x001f22000c1e1b00 */
[----:B------:R-:W0:Y:S03]  /*14c0*/  LDC.64 R2, c[0x0][0x398] ;  /* 0x0000e600ff027b82 */ /* 0x000e260000000a00 */
[----:B0-----:R-:W5:Y:S01]  /*14d0*/  LDG.E.64 R2, desc[UR8][R2.64] ;  /* 0x0000000802027981 */ /* 0x001f62000c1e1b00 */
[----:B------:R-:W-:Y:S01]  /*14e0*/  BSSY.RECONVERGENT B0, `(.L_x_21) ;  /* 0x000001b000007945 */ /* 0x000fe20003800200 */
[----:B--2--5:R-:W-:-:S02]  /*14f0*/  DADD R8, -R8, R36 ;  /* 0x0000000008087229 */ /* 0x024fc40000000124 */
[----:B---3--:R-:W-:-:S06]  /*1500*/  DADD R6, -R6, R38 ;  /* 0x0000000006067229 */ /* 0x008fcc0000000126 */
[----:B------:R-:W-:Y:S02]  /*1510*/  DMUL R8, R8, R8 ;  /* 0x0000000808087228 */ /* 0x000fe40000000000 */
[----:B----4-:R-:W-:-:S06]  /*1520*/  DADD R10, -R10, R34 ;  /* 0x000000000a0a7229 */ /* 0x010fcc0000000122 */
[----:B------:R-:W-:-:S08]  /*1530*/  DFMA R8, R6, R6, R8 ;  /* 0x000000060608722b */ /* 0x000fd00000000008 */
[----:B------:R-:W-:Y:S01]  /*1540*/  DFMA R10, R10, R10, R8 ;  /* 0x0000000a0a0a722b */ /* 0x000fe20000000008 */
[----:B------:R-:W-:Y:S02]  /*1550*/  IMAD.MOV.U32 R8, RZ, RZ, 0x0 ;  /* 0x00000000ff087424 */ /* 0x000fe400078e00ff */
[----:B------:R-:W-:-:S03]  /*1560*/  IMAD.MOV.U32 R9, RZ, RZ, 0x3fd80000 ;  /* 0x3fd80000ff097424 */ /* 0x000fc600078e00ff */
[----:B------:R-:W0:Y:S04]  /*1570*/  MUFU.RSQ64H R7, R11 ;  /* 0x0000000b00077308 */ /* 0x000e280000001c00 */
[----:B------:R-:W-:-:S05]  /*1580*/  VIADD R6, R11, 0xfcb00000 ;  /* 0xfcb000000b067836 */ /* 0x000fca0000000000 */
[----:B------:R-:W-:Y:S01]  /*1590*/  ISETP.GE.U32.AND P0, PT, R6, 0x7ca00000, PT ;  /* 0x7ca000000600780c */ /* 0x000fe20003f06070 */
[----:B0-----:R-:W-:-:S08]  /*15a0*/  DMUL R4, R6, R6 ;  /* 0x0000000606047228 */ /* 0x001fd00000000000 */
[----:B------:R-:W-:-:S08]  /*15b0*/  DFMA R4, R10, -R4, 1 ;  /* 0x3ff000000a04742b */ /* 0x000fd00000000804 */
[----:B------:R-:W-:Y:S02]  /*15c0*/  DFMA R8, R4, R8, 0.5 ;  /* 0x3fe000000408742b */ /* 0x000fe40000000008 */
[----:B------:R-:W-:-:S08]  /*15d0*/  DMUL R4, R6, R4 ;  /* 0x0000000406047228 */ /* 0x000fd00000000000 */
[----:B------:R-:W-:-:S08]  /*15e0*/  DFMA R12, R8, R4, R6 ;  /* 0x00000004080c722b */ /* 0x000fd00000000006 */
[----:B------:R-:W-:Y:S02]  /*15f0*/  DMUL R14, R10, R12 ;  /* 0x0000000c0a0e7228 */ /* 0x000fe40000000000 */
[----:B------:R-:W-:Y:S02]  /*1600*/  VIADD R9, R13, 0xfff00000 ;  /* 0xfff000000d097836 */ /* 0x000fe40000000000 */
[----:B------:R-:W-:-:S04]  /*1610*/  IMAD.MOV.U32 R8, RZ, RZ, R12 ;  /* 0x000000ffff087224 */ /* 0x000fc800078e000c */
[----:B------:R-:W-:-:S08]  /*1620*/  DFMA R16, R14, -R14, R10 ;  /* 0x8000000e0e10722b */ /* 0x000fd0000000000a */
[----:B------:R-:W-:Y:S01]  /*1630*/  DFMA R4, R16, R8, R14 ;  /* 0x000000081004722b */ /* 0x000fe2000000000e */
[----:B------:R-:W-:Y:S10]  /*1640*/  @!P0 BRA `(.L_x_22) ;  /* 0x0000000000108947 */ /* 0x000ff40003800000 */
[----:B------:R-:W-:-:S07]  /*1650*/  MOV R18, 0x1670 ;  /* 0x0000167000127802 */ /* 0x000fce0000000f00 */
[----:B------:R-:W-:Y:S05]  /*1660*/  CALL.REL.NOINC `($__internal_1_$__cuda_sm20_dsqrt_rn_f64_mediumpath_v1) ;  /* 0x0000000400a47944 */ /* 0x000fea0003c00000 */
[----:B------:R-:W-:Y:S02]  /*1670*/  IMAD.MOV.U32 R4, RZ, RZ, R0 ;  /* 0x000000ffff047224 */ /* 0x000fe400078e0000 */
[----:B------:R-:W-:-:S07]  /*1680*/  IMAD.MOV.U32 R5, RZ, RZ, R7 ;  /* 0x000000ffff057224 */ /* 0x000fce00078e0007 */
.L_x_22:
[----:B------:R-:W-:Y:S05]  /*1690*/  BSYNC.RECONVERGENT B0 ;  /* 0x0000000000007941 */ /* 0x000fea0003800200 */
.L_x_21:
[----:B------:R-:W0:Y:S01]  /*16a0*/  LDC.64 R6, c[0x0][0x398] ;  /* 0x0000e600ff067b82 */ /* 0x000e220000000a00 */
[----:B------:R-:W-:Y:S01]  /*16b0*/  DSETP.MIN.AND P0, P1, R2, R4, PT ;  /* 0x000000040200722a */ /* 0x000fe20003900000 */
[----:B------:R-:W-:Y:S02]  /*16c0*/  IMAD.MOV.U32 R0, RZ, RZ, R3 ;  /* 0x000000ffff007224 */ /* 0x000fe400078e0003 */
[----:B------:R-:W-:-:S03]  /*16d0*/  IMAD.MOV.U32 R9, RZ, RZ, R5 ;  /* 0x000000ffff097224 */ /* 0x000fc600078e0005 */
[----:B------:R-:W-:Y:S02]  /*16e0*/  SEL R2, R2, R4, P0 ;  /* 0x0000000402027207 */ /* 0x000fe40000000000 */
[----:B------:R-:W-:-:S06]  /*16f0*/  FSEL R11, R0, R9, P0 ;  /* 0x00000009000b7208 */ /* 0x000fcc0000000000 */
[----:B------:R-:W-:-:S05]  /*1700*/  @P1 LOP3.LUT R11, R9, 0x80000, RZ, 0xfc, !PT ;  /* 0x00080000090b1812 */ /* 0x000fca00078efcff */
[----:B------:R-:W-:-:S05]  /*1710*/  IMAD.MOV.U32 R3, RZ, RZ, R11 ;  /* 0x000000ffff037224 */ /* 0x000fca00078e000b */
[----:B0-----:R-:W-:Y:S01]  /*1720*/  STG.E.64 desc[UR8][R6.64], R2 ;  /* 0x0000000206007986 */ /* 0x001fe2000c101b08 */
[----:B------:R-:W-:Y:S05]  /*1730*/  EXIT ;  /* 0x000000000000794d */ /* 0x000fea0003800000 */
        .weak           $__internal_0_$__cuda_sm20_div_rn_f64_full
        .type           $__internal_0_$__cuda_sm20_div_rn_f64_full,@function
        .size           $__internal_0_$__cuda_sm20_div_rn_f64_full,($__internal_1_$__cuda_sm20_dsqrt_rn_f64_mediumpath_v1 - $__internal_0_$__cuda_sm20_div_rn_f64_full)
$__internal_0_$__cuda_sm20_div_rn_f64_full:
[C---:B------:R-:W-:Y:S01]  /*1740*/  FSETP.GEU.AND P0, PT, |R21|.reuse, 1.469367938527859385e-39, PT ;  /* 0x001000001500780b */ /* 0x040fe20003f0e200 */
[----:B------:R-:W-:Y:S01]  /*1750*/  IMAD.MOV.U32 R46, RZ, RZ, 0x1 ;  /* 0x00000001ff2e7424 */ /* 0x000fe200078e00ff */
[----:B------:R-:W-:Y:S01]  /*1760*/  LOP3.LUT R16, R21, 0x800fffff, RZ, 0xc0, !PT ;  /* 0x800fffff15107812 */ /* 0x000fe200078ec0ff */
[----:B------:R-:W-:Y:S01]  /*1770*/  BSSY.RECONVERGENT B2, `(.L_x_23) ;  /* 0x0000054000027945 */ /* 0x000fe20003800200 */
[C---:B------:R-:W-:Y:S02]  /*1780*/  FSETP.GEU.AND P3, PT, |R29|.reuse, 1.469367938527859385e-39, PT ;  /* 0x001000001d00780b */ /* 0x040fe40003f6e200 */
[----:B------:R-:W-:Y:S01]  /*1790*/  LOP3.LUT R17, R16, 0x3ff00000, RZ, 0xfc, !PT ;  /* 0x3ff0000010117812 */ /* 0x000fe200078efcff */
[----:B------:R-:W-:Y:S01]  /*17a0*/  IMAD.MOV.U32 R16, RZ, RZ, R20 ;  /* 0x000000ffff107224 */ /* 0x000fe200078e0014 */
[----:B------:R-:W-:Y:S02]  /*17b0*/  LOP3.LUT R54, R29, 0x7ff00000, RZ, 0xc0, !PT ;  /* 0x7ff000001d367812 */ /* 0x000fe400078ec0ff */
[----:B------:R-:W-:-:S03]  /*17c0*/  LOP3.LUT R53, R21, 0x7ff00000, RZ, 0xc0, !PT ;  /* 0x7ff0000015357812 */ /* 0x000fc600078ec0ff */
[----:B------:R-:W-:Y:S01]  /*17d0*/  @!P0 DMUL R16, R20, 8.98846567431157953865e+307 ;  /* 0x7fe0000014108828 */ /* 0x000fe20000000000 */
[----:B------:R-:W-:-:S03]  /*17e0*/  ISETP.GE.U32.AND P1, PT, R54, R53, PT ;  /* 0x000000353600720c */ /* 0x000fc60003f26070 */
[----:B------:R-:W-:Y:S01]  /*17f0*/  @!P3 LOP3.LUT R11, R21, 0x7ff00000, RZ, 0xc0, !PT ;  /* 0x7ff00000150bb812 */ /* 0x000fe200078ec0ff */
[----:B------:R-:W-:Y:S01]  /*1800*/  @!P3 IMAD.MOV.U32 R48, RZ, RZ, RZ ;  /* 0x000000ffff30b224 */ /* 0x000fe200078e00ff */
[----:B------:R-:W0:Y:S02]  /*1810*/  MUFU.RCP64H R47, R17 ;  /* 0x00000011002f7308 */ /* 0x000e240000001800 */
[----:B------:R-:W-:Y:S01]  /*1820*/  @!P3 ISETP.GE.U32.AND P4, PT, R54, R11, PT ;  /* 0x0000000b3600b20c */ /* 0x000fe20003f86070 */
[----:B------:R-:W-:Y:S01]  /*1830*/  IMAD.MOV.U32 R11, RZ, RZ, 0x1ca00000 ;  /* 0x1ca00000ff0b7424 */ /* 0x000fe200078e00ff */
[----:B------:R-:W-:-:S04]  /*1840*/  @!P0 LOP3.LUT R53, R17, 0x7ff00000, RZ, 0xc0, !PT ;  /* 0x7ff0000011358812 */ /* 0x000fc800078ec0ff */
[----:B------:R-:W-:Y:S01]  /*1850*/  @!P3 SEL R49, R11, 0x63400000, !P4 ;  /* 0x634000000b31b807 */ /* 0x000fe20006000000 */
[----:B------:R-:W-:-:S03]  /*1860*/  VIADD R55, R53, 0xffffffff ;  /* 0xffffffff35377836 */ /* 0x000fc60000000000 */
[----:B------:R-:W-:-:S04]  /*1870*/  @!P3 LOP3.LUT R49, R49, 0x80000000, R29, 0xf8, !PT ;  /* 0x800000003131b812 */ /* 0x000fc800078ef81d */
[----:B------:R-:W-:Y:S01]  /*1880*/  @!P3 LOP3.LUT R49, R49, 0x100000, RZ, 0xfc, !PT ;  /* 0x001000003131b812 */ /* 0x000fe200078efcff */
[----:B0-----:R-:W-:-:S08]  /*1890*/  DFMA R30, R46, -R16, 1 ;  /* 0x3ff000002e1e742b */ /* 0x001fd00000000810 */
[----:B------:R-:W-:-:S08]  /*18a0*/  DFMA R30, R30, R30, R30 ;  /* 0x0000001e1e1e722b */ /* 0x000fd0000000001e */
[----:B------:R-:W-:Y:S01]  /*18b0*/  DFMA R46, R46, R30, R46 ;  /* 0x0000001e2e2e722b */ /* 0x000fe2000000002e */
[----:B------:R-:W-:Y:S01]  /*18c0*/  SEL R31, R11, 0x63400000, !P1 ;  /* 0x634000000b1f7807 */ /* 0x000fe20004800000 */
[----:B------:R-:W-:-:S03]  /*18d0*/  IMAD.MOV.U32 R30, RZ, RZ, R28 ;  /* 0x000000ffff1e7224 */ /* 0x000fc600078e001c */
[----:B------:R-:W-:-:S03]  /*18e0*/  LOP3.LUT R31, R31, 0x800fffff, R29, 0xf8, !PT ;  /* 0x800fffff1f1f7812 */ /* 0x000fc600078ef81d */
[----:B------:R-:W-:-:S03]  /*18f0*/  DFMA R50, R46, -R16, 1 ;  /* 0x3ff000002e32742b */ /* 0x000fc60000000810 */
[----:B------:R-:W-:-:S05]  /*1900*/  @!P3 DFMA R30, R30, 2, -R48 ;  /* 0x400000001e1eb82b */ /* 0x000fca0000000830 */
[----:B------:R-:W-:-:S05]  /*1910*/  DFMA R50, R46, R50, R46 ;  /* 0x000000322e32722b */ /* 0x000fca000000002e */
[----:B------:R-:W-:-:S03]  /*1920*/  @!P3 LOP3.LUT R54, R31, 0x7ff00000, RZ, 0xc0, !PT ;  /* 0x7ff000001f36b812 */ /* 0x000fc600078ec0ff */
[----:B------:R-:W-:Y:S02]  /*1930*/  DMUL R46, R50, R30 ;  /* 0x0000001e322e7228 */ /* 0x000fe40000000000 */
[----:B------:R-:W-:-:S05]  /*1940*/  VIADD R48, R54, 0xffffffff ;  /* 0xffffffff36307836 */ /* 0x000fca0000000000 */
[----:B------:R-:W-:Y:S01]  /*1950*/  ISETP.GT.U32.AND P0, PT, R48, 0x7feffffe, PT ;  /* 0x7feffffe3000780c */ /* 0x000fe20003f04070 */
[----:B------:R-:W-:-:S03]  /*1960*/  DFMA R48, R46, -R16, R30 ;  /* 0x800000102e30722b */ /* 0x000fc6000000001e */
[----:B------:R-:W-:-:S05]  /*1970*/  ISETP.GT.U32.OR P0, PT, R55, 0x7feffffe, P0 ;  /* 0x7feffffe3700780c */ /* 0x000fca0000704470 */
[----:B------:R-:W-:-:S08]  /*1980*/  DFMA R48, R50, R48, R46 ;  /* 0x000000303230722b */ /* 0x000fd0000000002e */
[----:B------:R-:W-:Y:S05]  /*1990*/  @P0 BRA `(.L_x_24) ;  /* 0x0000000000700947 */ /* 0x000fea0003800000 */
[----:B------:R-:W-:Y:S02]  /*19a0*/  LOP3.LUT R46, R29, 0x7ff00000, RZ, 0xc0, !PT ;  /* 0x7ff000001d2e7812 */ /* 0x000fe400078ec0ff */
[----:B------:R-:W-:-:S04]  /*19b0*/  LOP3.LUT R29, R21, 0x7ff00000, RZ, 0xc0, !PT ;  /* 0x7ff00000151d7812 */ /* 0x000fc800078ec0ff */
[CC--:B------:R-:W-:Y:S02]  /*19c0*/  VIADDMNMX R28, R46.reuse, -R29.reuse, 0xb9600000, !PT ;  /* 0xb96000002e1c7446 */ /* 0x0c0fe4000780091d */
[----:B------:R-:W-:Y:S02]  /*19d0*/  ISETP.GE.U32.AND P0, PT, R46, R29, PT ;  /* 0x0000001d2e00720c */ /* 0x000fe40003f06070 */
[----:B------:R-:W-:Y:S02]  /*19e0*/  VIMNMX R28, PT, PT, R28, 0x46a00000, PT ;  /* 0x46a000001c1c7848 */ /* 0x000fe40003fe0100 */
[----:B------:R-:W-:-:S05]  /*19f0*/  SEL R11, R11, 0x63400000, !P0 ;  /* 0x634000000b0b7807 */ /* 0x000fca0004000000 */
[----:B------:R-:W-:Y:S02]  /*1a00*/  IMAD.IADD R11, R28, 0x1, -R11 ;  /* 0x000000011c0b7824 */ /* 0x000fe400078e0a0b */
[----:B------:R-:W-:Y:S02]  /*1a10*/  IMAD.MOV.U32 R28, RZ, RZ, RZ ;  /* 0x000000ffff1c7224 */ /* 0x000fe400078e00ff */
[----:B------:R-:W-:-:S06]  /*1a20*/  VIADD R29, R11, 0x7fe00000 ;  /* 0x7fe000000b1d7836 */ /* 0x000fcc0000000000 */
[----:B------:R-:W-:-:S10]  /*1a30*/  DMUL R46, R48, R28 ;  /* 0x0000001c302e7228 */ /* 0x000fd40000000000 */
[----:B------:R-:W-:-:S13]  /*1a40*/  FSETP.GTU.AND P0, PT, |R47|, 1.469367938527859385e-39, PT ;  /* 0x001000002f00780b */ /* 0x000fda0003f0c200 */
[----:B------:R-:W-:Y:S05]  /*1a50*/  @P0 BRA `(.L_x_25) ;  /* 0x0000000000940947 */ /* 0x000fea0003800000 */
[----:B------:R-:W-:Y:S01]  /*1a60*/  DFMA R16, R48, -R16, R30 ;  /* 0x800000103010722b */ /* 0x000fe2000000001e */
[----:B------:R-:W-:-:S09]  /*1a70*/  IMAD.MOV.U32 R28, RZ, RZ, RZ ;  /* 0x000000ffff1c7224 */ /* 0x000fd200078e00ff */
[C---:B------:R-:W-:Y:S02]  /*1a80*/  FSETP.NEU.AND P0, PT, R17.reuse, RZ, PT ;  /* 0x000000ff1100720b */ /* 0x040fe40003f0d000 */
[----:B------:R-:W-:-:S04]  /*1a90*/  LOP3.LUT R21, R17, 0x80000000, R21, 0x48, !PT ;  /* 0x8000000011157812 */ /* 0x000fc800078e4815 */
[----:B------:R-:W-:-:S07]  /*1aa0*/  LOP3.LUT R29, R21, R29, RZ, 0xfc, !PT ;  /* 0x0000001d151d7212 */ /* 0x000fce00078efcff */
[----:B------:R-:W-:Y:S05]  /*1ab0*/  @!P0 BRA `(.L_x_25) ;  /* 0x00000000007c8947 */ /* 0x000fea0003800000 */
[----:B------:R-:W-:Y:S01]  /*1ac0*/  IMAD.MOV R17, RZ, RZ, -R11 ;  /* 0x000000ffff117224 */ /* 0x000fe200078e0a0b */
[----:B------:R-:W-:Y:S01]  /*1ad0*/  DMUL.RP R28, R48, R28 ;  /* 0x0000001c301c7228 */ /* 0x000fe20000008000 */
[----:B------:R-:W-:Y:S01]  /*1ae0*/  IMAD.MOV.U32 R16, RZ, RZ, RZ ;  /* 0x000000ffff107224 */ /* 0x000fe200078e00ff */
[----:B------:R-:W-:-:S05]  /*1af0*/  IADD3 R11, PT, PT, -R11, -0x43300000, RZ ;  /* 0xbcd000000b0b7810 */ /* 0x000fca0007ffe1ff */
[----:B------:R-:W-:-:S03]  /*1b00*/  DFMA R16, R46, -R16, R48 ;  /* 0x800000102e10722b */ /* 0x000fc60000000030 */
[----:B------:R-:W-:-:S07]  /*1b10*/  LOP3.LUT R21, R29, R21, RZ, 0x3c, !PT ;  /* 0x000000151d157212 */ /* 0x000fce00078e3cff */
[----:B------:R-:W-:-:S04]  /*1b20*/  FSETP.NEU.AND P0, PT, |R17|, R11, PT ;  /* 0x0000000b1100720b */ /* 0x000fc80003f0d200 */
[----:B------:R-:W-:Y:S02]  /*1b30*/  FSEL R46, R28, R46, !P0 ;  /* 0x0000002e1c2e7208 */ /* 0x000fe40004000000 */
[----:B------:R-:W-:Y:S01]  /*1b40*/  FSEL R47, R21, R47, !P0 ;  /* 0x0000002f152f7208 */ /* 0x000fe20004000000 */
[----:B------:R-:W-:Y:S06]  /*1b50*/  BRA `(.L_x_25) ;  /* 0x0000000000547947 */ /* 0x000fec0003800000 */
.L_x_24:
[----:B------:R-:W-:-:S14]  /*1b60*/  DSETP.NAN.AND P0, PT, R28, R28, PT ;  /* 0x0000001c1c00722a */ /* 0x000fdc0003f08000 */
[----:B------:R-:W-:Y:S05]  /*1b70*/  @P0 BRA `(.L_x_26) ;  /* 0x0000000000440947 */ /* 0x000fea0003800000 */
[----:B------:R-:W-:-:S14]  /*1b80*/  DSETP.NAN.AND P0, PT, R20, R20, PT ;  /* 0x000000141400722a */ /* 0x000fdc0003f08000 */
[----:B------:R-:W-:Y:S05]  /*1b90*/  @P0 BRA `(.L_x_27) ;  /* 0x0000000000300947 */ /* 0x000fea0003800000 */
[----:B------:R-:W-:Y:S01]  /*1ba0*/  ISETP.NE.AND P0, PT, R54, R53, PT ;  /* 0x000000353600720c */ /* 0x000fe20003f05270 */
[----:B------:R-:W-:Y:S02]  /*1bb0*/  IMAD.MOV.U32 R46, RZ, RZ, 0x0 ;  /* 0x00000000ff2e7424 */ /* 0x000fe400078e00ff */
[----:B------:R-:W-:-:S10]  /*1bc0*/  IMAD.MOV.U32 R47, RZ, RZ, -0x80000 ;  /* 0xfff80000ff2f7424 */ /* 0x000fd400078e00ff */
[----:B------:R-:W-:Y:S05]  /*1bd0*/  @!P0 BRA `(.L_x_25) ;  /* 0x0000000000348947 */ /* 0x000fea0003800000 */
[----:B------:R-:W-:Y:S02]  /*1be0*/  ISETP.NE.AND P0, PT, R54, 0x7ff00000, PT ;  /* 0x7ff000003600780c */ /* 0x000fe40003f05270 */
[----:B------:R-:W-:Y:S02]  /*1bf0*/  LOP3.LUT R47, R29, 0x80000000, R21, 0x48, !PT ;  /* 0x800000001d2f7812 */ /* 0x000fe400078e4815 */
[----:B------:R-:W-:-:S13]  /*1c00*/  ISETP.EQ.OR P0, PT, R53, RZ, !P0 ;  /* 0x000000ff3500720c */ /* 0x000fda0004702670 */
[----:B------:R-:W-:Y:S01]  /*1c10*/  @P0 LOP3.LUT R11, R47, 0x7ff00000, RZ, 0xfc, !PT ;  /* 0x7ff000002f0b0812 */ /* 0x000fe200078efcff */
[----:B------:R-:W-:Y:S02]  /*1c20*/  @!P0 IMAD.MOV.U32 R46, RZ, RZ, RZ ;  /* 0x000000ffff2e8224 */ /* 0x000fe400078e00ff */
[----:B------:R-:W-:Y:S02]  /*1c30*/  @P0 IMAD.MOV.U32 R46, RZ, RZ, RZ ;  /* 0x000000ffff2e0224 */ /* 0x000fe400078e00ff */
[----:B------:R-:W-:Y:S01]  /*1c40*/  @P0 IMAD.MOV.U32 R47, RZ, RZ, R11 ;  /* 0x000000ffff2f0224 */ /* 0x000fe200078e000b */
[----:B------:R-:W-:Y:S06]  /*1c50*/  BRA `(.L_x_25) ;  /* 0x0000000000147947 */ /* 0x000fec0003800000 */
.L_x_27:
[----:B------:R-:W-:Y:S01]  /*1c60*/  LOP3.LUT R47, R21, 0x80000, RZ, 0xfc, !PT ;  /* 0x00080000152f7812 */ /* 0x000fe200078efcff */
[----:B------:R-:W-:Y:S01]  /*1c70*/  IMAD.MOV.U32 R46, RZ, RZ, R20 ;  /* 0x000000ffff2e7224 */ /* 0x000fe200078e0014 */
[----:B------:R-:W-:Y:S06]  /*1c80*/  BRA `(.L_x_25) ;  /* 0x0000000000087947 */ /* 0x000fec0003800000 */
.L_x_26:
[----:B------:R-:W-:Y:S01]  /*1c90*/  LOP3.LUT R47, R29, 0x80000, RZ, 0xfc, !PT ;  /* 0x000800001d2f7812 */ /* 0x000fe200078efcff */
[----:B------:R-:W-:-:S07]  /*1ca0*/  IMAD.MOV.U32 R46, RZ, RZ, R28 ;  /* 0x000000ffff2e7224 */ /* 0x000fce00078e001c */
.L_x_25:
[----:B------:R-:W-:Y:S05]  /*1cb0*/  BSYNC.RECONVERGENT B2 ;  /* 0x0000000000027941 */ /* 0x000fea0003800200 */
.L_x_23:
[----:B------:R-:W-:Y:S02]  /*1cc0*/  IMAD.MOV.U32 R53, RZ, RZ, 0x0 ;  /* 0x00000000ff357424 */ /* 0x000fe400078e00ff */
[----:B------:R-:W-:Y:S02]  /*1cd0*/  IMAD.MOV.U32 R16, RZ, RZ, R46 ;  /* 0x000000ffff107224 */ /* 0x000fe400078e002e */
[----:B------:R-:W-:Y:S01]  /*1ce0*/  IMAD.MOV.U32 R17, RZ, RZ, R47 ;  /* 0x000000ffff117224 */ /* 0x000fe200078e002f */
[----:B------:R-:W-:Y:S06]  /*1cf0*/  RET.REL.NODEC R52 `(_Z15kernel_problem1iiiiPhS_) ;  /* 0xffffffe034c07950 */ /* 0x000fec0003c3ffff */
        .weak           $__internal_1_$__cuda_sm20_dsqrt_rn_f64_mediumpath_v1
        .type           $__internal_1_$__cuda_sm20_dsqrt_rn_f64_mediumpath_v1,@function
        .size           $__internal_1_$__cuda_sm20_dsqrt_rn_f64_mediumpath_v1,($_Z15kernel_problem1iiiiPhS_$__internal_accurate_pow - $__internal_1_$__cuda_sm20_dsqrt_rn_f64_mediumpath_v1)
$__internal_1_$__cuda_sm20_dsqrt_rn_f64_mediumpath_v1:
[----:B------:R-:W-:Y:S01]  /*1d00*/  ISETP.GE.U32.AND P0, PT, R6, -0x3400000, PT ;  /* 0xfcc000000600780c */ /* 0x000fe20003f06070 */
[----:B------:R-:W-:Y:S01]  /*1d10*/  BSSY.RECONVERGENT B1, `(.L_x_28) ;  /* 0x0000028000017945 */ /* 0x000fe20003800200 */
[----:B------:R-:W-:Y:S02]  /*1d20*/  IMAD.MOV.U32 R8, RZ, RZ, R12 ;  /* 0x000000ffff087224 */ /* 0x000fe400078e000c */
[----:B------:R-:W-:Y:S02]  /*1d30*/  IMAD.MOV.U32 R6, RZ, RZ, R10 ;  /* 0x000000ffff067224 */ /* 0x000fe400078e000a */
[----:B------:R-:W-:Y:S02]  /*1d40*/  IMAD.MOV.U32 R7, RZ, RZ, R11 ;  /* 0x000000ffff077224 */ /* 0x000fe400078e000b */
[----:B------:R-:W-:Y:S02]  /*1d50*/  IMAD.MOV.U32 R4, RZ, RZ, R16 ;  /* 0x000000ffff047224 */ /* 0x000fe400078e0010 */
[----:B------:R-:W-:-:S03]  /*1d60*/  IMAD.MOV.U32 R5, RZ, RZ, R17 ;  /* 0x000000ffff057224 */ /* 0x000fc600078e0011 */
[----:B------:R-:W-:Y:S05]  /*1d70*/  @!P0 BRA `(.L_x_29) ;  /* 0x0000000000208947 */ /* 0x000fea0003800000 */
[----:B------:R-:W-:-:S10]  /*1d80*/  DFMA.RM R4, R4, R8, R14 ;  /* 0x000000080404722b */ /* 0x000fd4000000400e */
[----:B------:R-:W-:-:S05]  /*1d90*/  IADD3 R8, P0, PT, R4, 0x1, RZ ;  /* 0x0000000104087810 */ /* 0x000fca0007f1e0ff */
[----:B------:R-:W-:-:S06]  /*1da0*/  IMAD.X R9, RZ, RZ, R5, P0 ;  /* 0x000000ffff097224 */ /* 0x000fcc00000e0605 */
[----:B------:R-:W-:-:S08]  /*1db0*/  DFMA.RP R6, -R4, R8, R6 ;  /* 0x000000080406722b */ /* 0x000fd00000008106 */
[----:B------:R-:W-:-:S06]  /*1dc0*/  DSETP.GT.AND P0, PT, R6, RZ, PT ;  /* 0x000000ff0600722a */ /* 0x000fcc0003f04000 */
[----:B------:R-:W-:Y:S02]  /*1dd0*/  FSEL R4, R8, R4, P0 ;  /* 0x0000000408047208 */ /* 0x000fe40000000000 */
[----:B------:R-:W-:Y:S01]  /*1de0*/  FSEL R5, R9, R5, P0 ;  /* 0x0000000509057208 */ /* 0x000fe20000000000 */
[----:B------:R-:W-:Y:S06]  /*1df0*/  BRA `(.L_x_30) ;  /* 0x0000000000647947 */ /* 0x000fec0003800000 */
.L_x_29:
[----:B------:R-:W-:-:S14]  /*1e00*/  DSETP.NE.AND P0, PT, R6, RZ, PT ;  /* 0x000000ff0600722a */ /* 0x000fdc0003f05000 */
[----:B------:R-:W-:Y:S05]  /*1e10*/  @!P0 BRA `(.L_x_31) ;  /* 0x0000000000588947 */ /* 0x000fea0003800000 */
[----:B------:R-:W-:-:S13]  /*1e20*/  ISETP.GE.AND P0, PT, R7, RZ, PT ;  /* 0x000000ff0700720c */ /* 0x000fda0003f06270 */
[----:B------:R-:W-:Y:S02]  /*1e30*/  @!P0 IMAD.MOV.U32 R4, RZ, RZ, 0x0 ;  /* 0x00000000ff048424 */ /* 0x000fe400078e00ff */
[----:B------:R-:W-:Y:S01]  /*1e40*/  @!P0 IMAD.MOV.U32 R5, RZ, RZ, -0x80000 ;  /* 0xfff80000ff058424 */ /* 0x000fe200078e00ff */
[----:B------:R-:W-:Y:S06]  /*1e50*/  @!P0 BRA `(.L_x_30) ;  /* 0x00000000004c8947 */ /* 0x000fec0003800000 */
[----:B------:R-:W-:-:S13]  /*1e60*/  ISETP.GT.AND P0, PT, R7, 0x7fefffff, PT ;  /* 0x7fefffff0700780c */ /* 0x000fda0003f04270 */
[----:B------:R-:W-:Y:S05]  /*1e70*/  @P0 BRA `(.L_x_31) ;  /* 0x0000000000400947 */ /* 0x000fea0003800000 */
[----:B------:R-:W-:Y:S01]  /*1e80*/  DMUL R4, R6, 8.11296384146066816958e+31 ;  /* 0x4690000006047828 */ /* 0x000fe20000000000 */
[----:B------:R-:W-:Y:S02]  /*1e90*/  IMAD.MOV.U32 R10, RZ, RZ, 0x0 ;  /* 0x00000000ff0a7424 */ /* 0x000fe400078e00ff */
[----:B------:R-:W-:Y:S02]  /*1ea0*/  IMAD.MOV.U32 R6, RZ, RZ, RZ ;  /* 0x000000ffff067224 */ /* 0x000fe400078e00ff */
[----:B------:R-:W-:Y:S01]  /*1eb0*/  IMAD.MOV.U32 R11, RZ, RZ, 0x3fd80000 ;  /* 0x3fd80000ff0b7424 */ /* 0x000fe200078e00ff */
[----:B------:R-:W0:Y:S03]  /*1ec0*/  MUFU.RSQ64H R7, R5 ;  /* 0x0000000500077308 */ /* 0x000e260000001c00 */
[----:B0-----:R-:W-:-:S08]  /*1ed0*/  DMUL R8, R6, R6 ;  /* 0x0000000606087228 */ /* 0x001fd00000000000 */
[----:B------:R-:W-:-:S08]  /*1ee0*/  DFMA R8, R4, -R8, 1 ;  /* 0x3ff000000408742b */ /* 0x000fd00000000808 */
[----:B------:R-:W-:Y:S02]  /*1ef0*/  DFMA R10, R8, R10, 0.5 ;  /* 0x3fe00000080a742b */ /* 0x000fe4000000000a */
[----:B------:R-:W-:-:S08]  /*1f00*/  DMUL R8, R6, R8 ;  /* 0x0000000806087228 */ /* 0x000fd00000000000 */
[----:B------:R-:W-:-:S08]  /*1f10*/  DFMA R8, R10, R8, R6 ;  /* 0x000000080a08722b */ /* 0x000fd00000000006 */
[----:B------:R-:W-:Y:S02]  /*1f20*/  DMUL R6, R4, R8 ;  /* 0x0000000804067228 */ /* 0x000fe40000000000 */
[----:B------:R-:W-:-:S06]  /*1f30*/  VIADD R9, R9, 0xfff00000 ;  /* 0xfff0000009097836 */ /* 0x000fcc0000000000 */
[----:B------:R-:W-:-:S08]  /*1f40*/  DFMA R10, R6, -R6, R4 ;  /* 0x80000006060a722b */ /* 0x000fd00000000004 */
[----:B------:R-:W-:-:S10]  /*1f50*/  DFMA R4, R8, R10, R6 ;  /* 0x0000000a0804722b */ /* 0x000fd40000000006 */
[----:B------:R-:W-:Y:S01]  /*1f60*/  VIADD R5, R5, 0xfcb00000 ;  /* 0xfcb0000005057836 */ /* 0x000fe20000000000 */
[----:B------:R-:W-:Y:S06]  /*1f70*/  BRA `(.L_x_30) ;  /* 0x0000000000047947 */ /* 0x000fec0003800000 */
.L_x_31:
[----:B------:R-:W-:-:S11]  /*1f80*/  DADD R4, R6, R6 ;  /* 0x0000000006047229 */ /* 0x000fd60000000006 */
.L_x_30:
[----:B------:R-:W-:Y:S05]  /*1f90*/  BSYNC.RECONVERGENT B1 ;  /* 0x0000000000017941 */ /* 0x000fea0003800200 */
.L_x_28:
[----:B------:R-:W-:Y:S02]  /*1fa0*/  IMAD.MOV.U32 R0, RZ, RZ, R4 ;  /* 0x000000ffff007224 */ /* 0x000fe400078e0004 */
[----:B------:R-:W-:Y:S02]  /*1fb0*/  IMAD.MOV.U32 R7, RZ, RZ, R5 ;  /* 0x000000ffff077224 */ /* 0x000fe400078e0005 */
[----:B------:R-:W-:Y:S02]  /*1fc0*/  IMAD.MOV.U32 R4, RZ, RZ, R18 ;  /* 0x000000ffff047224 */ /* 0x000fe400078e0012 */
[----:B------:R-:W-:-:S04]  /*1fd0*/  IMAD.MOV.U32 R5, RZ, RZ, 0x0 ;  /* 0x00000000ff057424 */ /* 0x000fc800078e00ff */
[----:B------:R-:W-:Y:S05]  /*1fe0*/  RET.REL.NODEC R4 `(_Z15kernel_problem1iiiiPhS_) ;  /* 0xffffffe004047950 */ /* 0x000fea0003c3ffff */
        .type           $_Z15kernel_problem1iiiiPhS_$__internal_accurate_pow,@function
        .size           $_Z15kernel_problem1iiiiPhS_$__internal_accurate_pow,($_Z15kernel_problem1iiiiPhS_$__internal_trig_reduction_slowpathd - $_Z15kernel_problem1iiiiPhS_$__internal_accurate_pow)
$_Z15kernel_problem1iiiiPhS_$__internal_accurate_pow:
[----:B------:R-:W-:Y:S01]  /*1ff0*/  ISETP.GT.U32.AND P0, PT, R27, 0xfffff, PT ;  /* 0x000fffff1b00780c */ /* 0x000fe20003f04070 */
[----:B------:R-:W-:Y:S01]  /*2000*/  IMAD.MOV.U32 R11, RZ, RZ, R27 ;  /* 0x000000ffff0b7224 */ /* 0x000fe200078e001b */
[----:B------:R-:W-:Y:S01]  /*2010*/  UMOV UR6, 0x7d2cafe2 ;  /* 0x7d2cafe200067882 */ /* 0x000fe20000000000 */
[----:B------:R-:W-:Y:S01]  /*2020*/  IMAD.MOV.U32 R30, RZ, RZ, RZ ;  /* 0x000000ffff1e7224 */ /* 0x000fe200078e00ff */
[----:B------:R-:W-:Y:S01]  /*2030*/  UMOV UR7, 0x3eb0f5ff ;  /* 0x3eb0f5ff00077882 */ /* 0x000fe20000000000 */
[----:B------:R-:W-:Y:S01]  /*2040*/  UMOV UR12, 0x3b39803f ;  /* 0x3b39803f000c7882 */ /* 0x000fe20000000000 */
[----:B------:R-:W-:-:S07]  /*2050*/  UMOV UR13, 0x3c7abc9e ;  /* 0x3c7abc9e000d7882 */ /* 0x000fce0000000000 */
[----:B------:R-:W-:-:S10]  /*2060*/  @!P0 DMUL R58, R26, 1.80143985094819840000e+16 ;  /* 0x435000001a3a8828 */ /* 0x000fd40000000000 */
[----:B------:R-:W-:Y:S02]  /*2070*/  @!P0 IMAD.MOV.U32 R11, RZ, RZ, R59 ;  /* 0x000000ffff0b8224 */ /* 0x000fe400078e003b */
[----:B------:R-:W-:-:S03]  /*2080*/  @!P0 IMAD.MOV.U32 R26, RZ, RZ, R58 ;  /* 0x000000ffff1a8224 */ /* 0x000fc600078e003a */
[----:B------:R-:W-:Y:S01]  /*2090*/  LOP3.LUT R11, R11, 0x800fffff, RZ, 0xc0, !PT ;  /* 0x800fffff0b0b7812 */ /* 0x000fe200078ec0ff */
[----:B------:R-:W-:Y:S01]  /*20a0*/  IMAD.MOV.U32 R28, RZ, RZ, R26 ;  /* 0x000000ffff1c7224 */ /* 0x000fe200078e001a */
[----:B------:R-:W-:Y:S02]  /*20b0*/  SHF.R.U32.HI R26, RZ, 0x14, R27 ;  /* 0x00000014ff1a7819 */ /* 0x000fe4000001161b */
[----:B------:R-:W-:Y:S02]  /*20c0*/  LOP3.LUT R29, R11, 0x3ff00000, RZ, 0xfc, !PT ;  /* 0x3ff000000b1d7812 */ /* 0x000fe400078efcff */
[----:B------:R-:W-:Y:S02]  /*20d0*/  @!P0 LEA.HI R26, R59, 0xffffffca, RZ, 0xc ;  /* 0xffffffca3b1a8811 */ /* 0x000fe400078f60ff */
[----:B------:R-:W-:-:S13]  /*20e0*/  ISETP.GE.U32.AND P1, PT, R29, 0x3ff6a09f, PT ;  /* 0x3ff6a09f1d00780c */ /* 0x000fda0003f26070 */
[----:B------:R-:W-:-:S04]  /*20f0*/  @P1 VIADD R11, R29, 0xfff00000 ;  /* 0xfff000001d0b1836 */ /* 0x000fc80000000000 */
[----:B------:R-:W-:-:S06]  /*2100*/  @P1 IMAD.MOV.U32 R29, RZ, RZ, R11 ;  /* 0x000000ffff1d1224 */ /* 0x000fcc00078e000b */
[C---:B------:R-:W-:Y:S02]  /*2110*/  DADD R50, R28.reuse, 1 ;  /* 0x3ff000001c327429 */ /* 0x040fe40000000000 */
[----:B------:R-:W-:-:S04]  /*2120*/  DADD R28, R28, -1 ;  /* 0xbff000001c1c7429 */ /* 0x000fc80000000000 */
[----:B------:R-:W0:Y:S02]  /*2130*/  MUFU.RCP64H R31, R51 ;  /* 0x00000033001f7308 */ /* 0x000e240000001800 */
[----:B0-----:R-:W-:-:S08]  /*2140*/  DFMA R46, -R50, R30, 1 ;  /* 0x3ff00000322e742b */ /* 0x001fd0000000011e */
[----:B------:R-:W-:-:S08]  /*2150*/  DFMA R46, R46, R46, R46 ;  /* 0x0000002e2e2e722b */ /* 0x000fd0000000002e */
[----:B------:R-:W-:Y:S01]  /*2160*/  DFMA R30, R30, R46, R30 ;  /* 0x0000002e1e1e722b */ /* 0x000fe2000000001e */
[----:B------:R-:W-:Y:S02]  /*2170*/  IMAD.MOV.U32 R46, RZ, RZ, 0x41ad3b5a ;  /* 0x41ad3b5aff2e7424 */ /* 0x000fe400078e00ff */
[----:B------:R-:W-:-:S05]  /*2180*/  IMAD.MOV.U32 R47, RZ, RZ, 0x3ed0f5d2 ;  /* 0x3ed0f5d2ff2f7424 */ /* 0x000fca00078e00ff */
[----:B------:R-:W-:-:S08]  /*2190*/  DMUL R56, R28, R30 ;  /* 0x0000001e1c387228 */ /* 0x000fd00000000000 */
[----:B------:R-:W-:-:S08]  /*21a0*/  DFMA R56, R28, R30, R56 ;  /* 0x0000001e1c38722b */ /* 0x000fd00000000038 */
[----:B------:R-:W-:Y:S02]  /*21b0*/  DMUL R48, R56, R56 ;  /* 0x0000003838307228 */ /* 0x000fe40000000000 */
[----:B------:R-:W-:-:S06]  /*21c0*/  DADD R54, R28, -R56 ;  /* 0x000000001c367229 */ /* 0x000fcc0000000838 */
[----:B------:R-:W-:Y:S01]  /*21d0*/  DFMA R46, R48, UR6, R46 ;  /* 0x00000006302e7c2b */ /* 0x000fe2000800002e */
[----:B------:R-:W-:Y:S01]  /*21e0*/  UMOV UR6, 0x75488a3f ;  /* 0x75488a3f00067882 */ /* 0x000fe20000000000 */
[----:B------:R-:W-:Y:S01]  /*21f0*/  UMOV UR7, 0x3ef3b20a ;  /* 0x3ef3b20a00077882 */ /* 0x000fe20000000000 */
[----:B------:R-:W-:-:S05]  /*2200*/  DADD R54, R54, R54 ;  /* 0x0000000036367229 */ /* 0x000fca0000000036 */
[----:B------:R-:W-:Y:S01]  /*2210*/  DFMA R46, R48, R46, UR6 ;  /* 0x00000006302e7e2b */ /* 0x000fe2000800002e */
[----:B------:R-:W-:Y:S01]  /*2220*/  UMOV UR6, 0xe4faecd5 ;  /* 0xe4faecd500067882 */ /* 0x000fe20000000000 */
[----:B------:R-:W-:Y:S01]  /*2230*/  UMOV UR7, 0x3f1745cd ;  /* 0x3f1745cd00077882 */ /* 0x000fe20000000000 */
[----:B------:R-:W-:-:S05]  /*2240*/  DFMA R54, R28, -R56, R54 ;  /* 0x800000381c36722b */ /* 0x000fca0000000036 */
[----:B------:R-:W-:Y:S01]  /*2250*/  DFMA R46, R48, R46, UR6 ;  /* 0x00000006302e7e2b */ /* 0x000fe2000800002e */
[----:B------:R-:W-:Y:S01]  /*2260*/  UMOV UR6, 0x258a578b ;  /* 0x258a578b00067882 */ /* 0x000fe20000000000 */
[----:B------:R-:W-:Y:S01]  /*2270*/  UMOV UR7, 0x3f3c71c7 ;  /* 0x3f3c71c700077882 */ /* 0x000fe20000000000 */
[----:B------:R-:W-:Y:S02]  /*2280*/  DMUL R54, R30, R54 ;  /* 0x000000361e367228 */ /* 0x000fe40000000000 */
[----:B------:R-:W-:-:S03]  /*2290*/  DMUL R30, R56, R56 ;  /* 0x00000038381e7228 */ /* 0x000fc60000000000 */
[----:B------:R-:W-:Y:S01]  /*22a0*/  DFMA R46, R48, R46, UR6 ;  /* 0x00000006302e7e2b */ /* 0x000fe2000800002e */
[----:B------:R-:W-:Y:S01]  /*22b0*/  UMOV UR6, 0x9242b910 ;  /* 0x9242b91000067882 */ /* 0x000fe20000000000 */
[----:B------:R-:W-:-:S06]  /*22c0*/  UMOV UR7, 0x3f624924 ;  /* 0x3f62492400077882 */ /* 0x000fcc0000000000 */
[----:B------:R-:W-:Y:S01]  /*22d0*/  DFMA R46, R48, R46, UR6 ;  /* 0x00000006302e7e2b */ /* 0x000fe2000800002e */
[----:B------:R-:W-:Y:S01]  /*22e0*/  UMOV UR6, 0x99999dfb ;  /* 0x99999dfb00067882 */ /* 0x000fe20000000000 */
[----:B------:R-:W-:-:S06]  /*22f0*/  UMOV UR7, 0x3f899999 ;  /* 0x3f89999900077882 */ /* 0x000fcc0000000000 */
[----:B------:R-:W-:Y:S01]  /*2300*/  DFMA R46, R48, R46, UR6 ;  /* 0x00000006302e7e2b */ /* 0x000fe2000800002e */
[----:B------:R-:W-:Y:S01]  /*2310*/  UMOV UR6, 0x55555555 ;  /* 0x5555555500067882 */ /* 0x000fe20000000000 */
[----:B------:R-:W-:-:S06]  /*2320*/  UMOV UR7, 0x3fb55555 ;  /* 0x3fb5555500077882 */ /* 0x000fcc0000000000 */
[----:B------:R-:W-:-:S08]  /*2330*/  DFMA R28, R48, R46, UR6 ;  /* 0x00000006301c7e2b */ /* 0x000fd0000800002e */
[----:B------:R-:W-:Y:S01]  /*2340*/  DADD R50, -R28, UR6 ;  /* 0x000000061c327e29 */ /* 0x000fe20008000100 */
[----:B------:R-:W-:Y:S01]  /*2350*/  UMOV UR6, 0xb9e7b0 ;  /* 0x00b9e7b000067882 */ /* 0x000fe20000000000 */
[----:B------:R-:W-:-:S06]  /*2360*/  UMOV UR7, 0x3c46a4cb ;  /* 0x3c46a4cb00077882 */ /* 0x000fcc0000000000 */
[----:B------:R-:W-:Y:S02]  /*2370*/  DFMA R50, R48, R46, R50 ;  /* 0x0000002e3032722b */ /* 0x000fe40000000032 */
[----:B------:R-:W-:Y:S01]  /*2380*/  DFMA R48, R56, R56, -R30 ;  /* 0x000000383830722b */ /* 0x000fe2000000081e */
[----:B------:R-:W-:Y:S02]  /*2390*/  VIADD R47, R55, 0x100000 ;  /* 0x00100000372f7836 */ /* 0x000fe40000000000 */
[----:B------:R-:W-:-:S03]  /*23a0*/  IMAD.MOV.U32 R46, RZ, RZ, R54 ;  /* 0x000000ffff2e7224 */ /* 0x000fc600078e0036 */
[----:B------:R-:W-:Y:S01]  /*23b0*/  DADD R50, R50, -UR6 ;  /* 0x8000000632327e29 */ /* 0x000fe20008000000 */
[----:B------:R-:W-:Y:S01]  /*23c0*/  UMOV UR6, 0x80000000 ;  /* 0x8000000000067882 */ /* 0x000fe20000000000 */
[----:B------:R-:W-:Y:S01]  /*23d0*/  UMOV UR7, 0x43300000 ;  /* 0x4330000000077882 */ /* 0x000fe20000000000 */
[C---:B------:R-:W-:Y:S02]  /*23e0*/  DFMA R46, R56.reuse, R46, R48 ;  /* 0x0000002e382e722b */ /* 0x040fe40000000030 */
[----:B------:R-:W-:-:S08]  /*23f0*/  DMUL R48, R56, R30 ;  /* 0x0000001e38307228 */ /* 0x000fd00000000000 */
[----:B------:R-:W-:-:S08]  /*2400*/  DFMA R52, R56, R30, -R48 ;  /* 0x0000001e3834722b */ /* 0x000fd00000000830 */
[----:B------:R-:W-:Y:S02]  /*2410*/  DFMA R52, R54, R30, R52 ;  /* 0x0000001e3634722b */ /* 0x000fe40000000034 */
[----:B------:R-:W-:-:S06]  /*2420*/  DADD R30, R28, R50 ;  /* 0x000000001c1e7229 */ /* 0x000fcc0000000032 */
[----:B------:R-:W-:Y:S02]  /*2430*/  DFMA R46, R56, R46, R52 ;  /* 0x0000002e382e722b */ /* 0x000fe40000000034 */
[----:B------:R-:W-:-:S08]  /*2440*/  DADD R28, R28, -R30 ;  /* 0x000000001c1c7229 */ /* 0x000fd0000000081e */
[----:B------:R-:W-:Y:S02]  /*2450*/  DADD R52, R50, R28 ;  /* 0x0000000032347229 */ /* 0x000fe4000000001c */
[----:B------:R-:W-:-:S08]  /*2460*/  DMUL R50, R30, R48 ;  /* 0x000000301e327228 */ /* 0x000fd00000000000 */
[----:B------:R-:W-:-:S08]  /*2470*/  DFMA R28, R30, R48, -R50 ;  /* 0x000000301e1c722b */ /* 0x000fd00000000832 */
[----:B------:R-:W-:-:S08]  /*2480*/  DFMA R28, R30, R46, R28 ;  /* 0x0000002e1e1c722b */ /* 0x000fd0000000001c */
[----:B------:R-:W-:-:S08]  /*2490*/  DFMA R52, R52, R48, R28 ;  /* 0x000000303434722b */ /* 0x000fd0000000001c */
[----:B------:R-:W-:-:S08]  /*24a0*/  DADD R30, R50, R52 ;  /* 0x00000000321e7229 */ /* 0x000fd00000000034 */
[--C-:B------:R-:W-:Y:S02]  /*24b0*/  DADD R28, R56, R30.reuse ;  /* 0x00000000381c7229 */ /* 0x100fe4000000001e */
[----:B------:R-:W-:-:S06]  /*24c0*/  DADD R50, R50, -R30 ;  /* 0x0000000032327229 */ /* 0x000fcc000000081e */
[----:B------:R-:W-:Y:S02]  /*24d0*/  DADD R56, R56, -R28 ;  /* 0x0000000038387229 */ /* 0x000fe4000000081c */
[----:B------:R-:W-:-:S06]  /*24e0*/  DADD R50, R52, R50 ;  /* 0x0000000034327229 */ /* 0x000fcc0000000032 */
[----:B------:R-:W-:Y:S01]  /*24f0*/  DADD R56, R30, R56 ;  /* 0x000000001e387229 */ /* 0x000fe20000000038 */
[C---:B------:R-:W-:Y:S02]  /*2500*/  VIADD R30, R26.reuse, 0xfffffc01 ;  /* 0xfffffc011a1e7836 */ /* 0x040fe40000000000 */
[----:B------:R-:W-:Y:S02]  /*2510*/  @P1 VIADD R30, R26, 0xfffffc02 ;  /* 0xfffffc021a1e1836 */ /* 0x000fe40000000000 */
[----:B------:R-:W-:-:S03]  /*2520*/  IMAD.MOV.U32 R31, RZ, RZ, 0x43300000 ;  /* 0x43300000ff1f7424 */ /* 0x000fc600078e00ff */
[----:B------:R-:W-:Y:S01]  /*2530*/  DADD R50, R50, R56 ;  /* 0x0000000032327229 */ /* 0x000fe20000000038 */
[----:B------:R-:W-:-:S06]  /*2540*/  LOP3.LUT R30, R30, 0x80000000, RZ, 0x3c, !PT ;  /* 0x800000001e1e7812 */ /* 0x000fcc00078e3cff */
[----:B------:R-:W-:Y:S01]  /*2550*/  DADD R30, R30, -UR6 ;  /* 0x800000061e1e7e29 */ /* 0x000fe20008000000 */
[----:B------:R-:W-:Y:S01]  /*2560*/  UMOV UR6, 0xfefa39ef ;  /* 0xfefa39ef00067882 */ /* 0x000fe20000000000 */
[----:B------:R-:W-:Y:S01]  /*2570*/  DADD R54, R54, R50 ;  /* 0x0000000036367229 */ /* 0x000fe20000000032 */
[----:B------:R-:W-:-:S07]  /*2580*/  UMOV UR7, 0x3fe62e42 ;  /* 0x3fe62e4200077882 */ /* 0x000fce0000000000 */
[----:B------:R-:W-:-:S08]  /*2590*/  DADD R46, R28, R54 ;  /* 0x000000001c2e7229 */ /* 0x000fd00000000036 */
[--C-:B------:R-:W-:Y:S02]  /*25a0*/  DFMA R26, R30, UR6, R46.reuse ;  /* 0x000000061e1a7c2b */ /* 0x100fe4000800002e */
[----:B------:R-:W-:-:S06]  /*25b0*/  DADD R48, R28, -R46 ;  /* 0x000000001c307229 */ /* 0x000fcc000000082e */
[----:B------:R-:W-:Y:S02]  /*25c0*/  DFMA R28, R30, -UR6, R26 ;  /* 0x800000061e1c7c2b */ /* 0x000fe4000800001a */
[----:B------:R-:W-:-:S06]  /*25d0*/  DADD R48, R54, R48 ;  /* 0x0000000036307229 */ /* 0x000fcc0000000030 */
[----:B------:R-:W-:-:S08]  /*25e0*/  DADD R28, -R46, R28 ;  /* 0x000000002e1c7229 */ /* 0x000fd0000000011c */
[----:B------:R-:W-:-:S08]  /*25f0*/  DADD R28, R48, -R28 ;  /* 0x00000000301c7229 */ /* 0x000fd0000000081c */
[----:B------:R-:W-:-:S08]  /*2600*/  DFMA R28, R30, UR12, R28 ;  /* 0x0000000c1e1c7c2b */ /* 0x000fd0000800001c */
[----:B------:R-:W-:-:S08]  /*2610*/  DADD R30, R26, R28 ;  /* 0x000000001a1e7229 */ /* 0x000fd0000000001c */
[----:B------:R-:W-:Y:S02]  /*2620*/  DADD R26, R26, -R30 ;  /* 0x000000001a1a7229 */ /* 0x000fe4000000081e */
[----:B------:R-:W-:-:S06]  /*2630*/  DMUL R46, R30, 1.5 ;  /* 0x3ff800001e2e7828 */ /* 0x000fcc0000000000 */
[----:B------:R-:W-:Y:S02]  /*2640*/  DADD R26, R28, R26 ;  /* 0x000000001c1a7229 */ /* 0x000fe4000000001a */
[----:B------:R-:W-:-:S08]  /*2650*/  DFMA R48, R30, 1.5, -R46 ;  /* 0x3ff800001e30782b */ /* 0x000fd0000000082e */
[----:B------:R-:W-:Y:S01]  /*2660*/  DFMA R48, R26, 1.5, R48 ;  /* 0x3ff800001a30782b */ /* 0x000fe20000000030 */
[----:B------:R-:W-:Y:S02]  /*2670*/  IMAD.MOV.U32 R26, RZ, RZ, 0x652b82fe ;  /* 0x652b82feff1a7424 */ /* 0x000fe400078e00ff */
[----:B------:R-:W-:-:S05]  /*2680*/  IMAD.MOV.U32 R27, RZ, RZ, 0x3ff71547 ;  /* 0x3ff71547ff1b7424 */ /* 0x000fca00078e00ff */
[----:B------:R-:W-:-:S08]  /*2690*/  DADD R28, R46, R48 ;  /* 0x000000002e1c7229 */ /* 0x000fd00000000030 */
[----:B------:R-:W-:Y:S02]  /*26a0*/  DFMA R26, R28, R26, 6.75539944105574400000e+15 ;  /* 0x433800001c1a742b */ /* 0x000fe4000000001a */
[----:B------:R-:W-:Y:S01]  /*26b0*/  FSETP.GEU.AND P0, PT, |R29|, 4.1917929649353027344, PT ;  /* 0x4086232b1d00780b */ /* 0x000fe20003f0e200 */
[----:B------:R-:W-:-:S05]  /*26c0*/  DADD R46, R46, -R28 ;  /* 0x000000002e2e7229 */ /* 0x000fca000000081c */
[----:B------:R-:W-:-:S03]  /*26d0*/  DADD R30, R26, -6.75539944105574400000e+15 ;  /* 0xc33800001a1e7429 */ /* 0x000fc60000000000 */
[----:B------:R-:W-:-:S05]  /*26e0*/  DADD R48, R48, R46 ;  /* 0x0000000030307229 */ /* 0x000fca000000002e */
[----:B------:R-:W-:Y:S01]  /*26f0*/  DFMA R50, R30, -UR6, R28 ;  /* 0x800000061e327c2b */ /* 0x000fe2000800001c */
[----:B------:R-:W-:Y:S01]  /*2700*/  UMOV UR6, 0x3b39803f ;  /* 0x3b39803f00067882 */ /* 0x000fe20000000000 */
[----:B------:R-:W-:-:S06]  /*2710*/  UMOV UR7, 0x3c7abc9e ;  /* 0x3c7abc9e00077882 */ /* 0x000fcc0000000000 */
[----:B------:R-:W-:Y:S01]  /*2720*/  DFMA R30, R30, -UR6, R50 ;  /* 0x800000061e1e7c2b */ /* 0x000fe20008000032 */
[----:B------:R-:W-:Y:S01]  /*2730*/  UMOV UR6, 0x69ce2bdf ;  /* 0x69ce2bdf00067882 */ /* 0x000fe20000000000 */
[----:B------:R-:W-:Y:S01]  /*2740*/  IMAD.MOV.U32 R50, RZ, RZ, -0x35dec16 ;  /* 0xfca213eaff327424 */ /* 0x000fe200078e00ff */
[----:B------:R-:W-:Y:S01]  /*2750*/  UMOV UR7, 0x3e5ade15 ;  /* 0x3e5ade1500077882 */ /* 0x000fe20000000000 */
[----:B------:R-:W-:-:S06]  /*2760*/  IMAD.MOV.U32 R51, RZ, RZ, 0x3e928af3 ;  /* 0x3e928af3ff337424 */ /* 0x000fcc00078e00ff */
[----:B------:R-:W-:Y:S01]  /*2770*/  DFMA R50, R30, UR6, R50 ;  /* 0x000000061e327c2b */ /* 0x000fe20008000032 */
        /* <DEDUP_REMOVED lines=24> */
[----:B------:R-:W-:-:S08]  /*2900*/  DFMA R50, R30, R50, 1 ;  /* 0x3ff000001e32742b */ /* 0x000fd00000000032 */
[----:B------:R-:W-:-:S10]  /*2910*/  DFMA R30, R30, R50, 1 ;  /* 0x3ff000001e1e742b */ /* 0x000fd40000000032 */
[----:B------:R-:W-:Y:S02]  /*2920*/  IMAD R47, R26, 0x100000, R31 ;  /* 0x001000001a2f7824 */ /* 0x000fe400078e021f */
[----:B------:R-:W-:Y:S01]  /*2930*/  IMAD.MOV.U32 R46, RZ, RZ, R30 ;  /* 0x000000ffff2e7224 */ /* 0x000fe200078e001e */
[----:B------:R-:W-:Y:S06]  /*2940*/  @!P0 BRA `(.L_x_32) ;  /* 0x0000000000308947 */ /* 0x000fec0003800000 */
[----:B------:R-:W-:Y:S01]  /*2950*/  FSETP.GEU.AND P1, PT, |R29|, 4.2275390625, PT ;  /* 0x408748001d00780b */ /* 0x000fe20003f2e200 */
[C---:B------:R-:W-:Y:S02]  /*2960*/  DADD R46, R28.reuse, +INF ;  /* 0x7ff000001c2e7429 */ /* 0x040fe40000000000 */
[----:B------:R-:W-:-:S08]  /*2970*/  DSETP.GEU.AND P0, PT, R28, RZ, PT ;  /* 0x000000ff1c00722a */ /* 0x000fd00003f0e000 */
[----:B------:R-:W-:Y:S02]  /*2980*/  FSEL R46, R46, RZ, P0 ;  /* 0x000000ff2e2e7208 */ /* 0x000fe40000000000 */
[----:B------:R-:W-:Y:S02]  /*2990*/  @!P1 LEA.HI R11, R26, R26, RZ, 0x1 ;  /* 0x0000001a1a0b9211 */ /* 0x000fe400078f08ff */
[----:B------:R-:W-:Y:S02]  /*29a0*/  FSEL R47, R47, RZ, P0 ;  /* 0x000000ff2f2f7208 */ /* 0x000fe40000000000 */
[----:B------:R-:W-:-:S05]  /*29b0*/  @!P1 SHF.R.S32.HI R11, RZ, 0x1, R11 ;  /* 0x00000001ff0b9819 */ /* 0x000fca000001140b */
[----:B------:R-:W-:Y:S02]  /*29c0*/  @!P1 IMAD.IADD R26, R26, 0x1, -R11 ;  /* 0x000000011a1a9824 */ /* 0x000fe400078e0a0b */
[----:B------:R-:W-:-:S03]  /*29d0*/  @!P1 IMAD R31, R11, 0x100000, R31 ;  /* 0x001000000b1f9824 */ /* 0x000fc600078e021f */
[----:B------:R-:W-:Y:S01]  /*29e0*/  @!P1 LEA R27, R26, 0x3ff00000, 0x14 ;  /* 0x3ff000001a1b9811 */ /* 0x000fe200078ea0ff */
[----:B------:R-:W-:-:S06]  /*29f0*/  @!P1 IMAD.MOV.U32 R26, RZ, RZ, RZ ;  /* 0x000000ffff1a9224 */ /* 0x000fcc00078e00ff */
[----:B------:R-:W-:-:S11]  /*2a00*/  @!P1 DMUL R46, R30, R26 ;  /* 0x0000001a1e2e9228 */ /* 0x000fd60000000000 */
.L_x_32:
[----:B------:R-:W-:Y:S01]  /*2a10*/  DFMA R48, R48, R46, R46 ;  /* 0x0000002e3030722b */ /* 0x000fe2000000002e */
[----:B------:R-:W-:Y:S01]  /*2a20*/  IMAD.MOV.U32 R61, RZ, RZ, 0x0 ;  /* 0x00000000ff3d7424 */ /* 0x000fe200078e00ff */
[----:B------:R-:W-:-:S08]  /*2a30*/  DSETP.NEU.AND P0, PT, |R46|, +INF , PT ;  /* 0x7ff000002e00742a */ /* 0x000fd00003f0d200 */
[----:B------:R-:W-:Y:S02]  /*2a40*/  FSEL R26, R46, R48, !P0 ;  /* 0x000000302e1a7208 */ /* 0x000fe40004000000 */
[----:B------:R-:W-:Y:S01]  /*2a50*/  FSEL R46, R47, R49, !P0 ;  /* 0x000000312f2e7208 */ /* 0x000fe20004000000 */
[----:B------:R-:W-:Y:S06]  /*2a60*/  RET.REL.NODEC R60 `(_Z15kernel_problem1iiiiPhS_) ;  /* 0xffffffd43c647950 */ /* 0x000fec0003c3ffff */
        .type           $_Z15kernel_problem1iiiiPhS_$__internal_trig_reduction_slowpathd,@function
        .size           $_Z15kernel_problem1iiiiPhS_$__internal_trig_reduction_slowpathd,(.L_x_44 - $_Z15kernel_problem1iiiiPhS_$__internal_trig_reduction_slowpathd)
$_Z15kernel_problem1iiiiPhS_$__internal_trig_reduction_slowpathd:
[--C-:B------:R-:W-:Y:S01]  /*2a70*/  SHF.R.U32.HI R11, RZ, 0x14, R27.reuse ;  /* 0x00000014ff0b7819 */ /* 0x100fe2000001161b */
[----:B------:R-:W-:Y:S02]  /*2a80*/  IMAD.MOV.U32 R25, RZ, RZ, R18 ;  /* 0x000000ffff197224 */ /* 0x000fe400078e0012 */
[----:B------:R-:W-:Y:S01]  /*2a90*/  IMAD.MOV.U32 R19, RZ, RZ, R27 ;  /* 0x000000ffff137224 */ /* 0x000fe200078e001b */
[----:B------:R-:W-:Y:S01]  /*2aa0*/  LOP3.LUT R21, R11, 0x7ff, RZ, 0xc0, !PT ;  /* 0x000007ff0b157812 */ /* 0x000fe200078ec0ff */
[----:B------:R-:W-:-:S03]  /*2ab0*/  IMAD.MOV.U32 R20, RZ, RZ, RZ ;  /* 0x000000ffff147224 */ /* 0x000fc600078e00ff */
[----:B------:R-:W-:-:S13]  /*2ac0*/  ISETP.NE.AND P0, PT, R21, 0x7ff, PT ;  /* 0x000007ff1500780c */ /* 0x000fda0003f05270 */
[----:B------:R-:W-:Y:S05]  /*2ad0*/  @!P0 BRA `(.L_x_33) ;  /* 0x0000000800488947 */ /* 0x000fea0003800000 */
[----:B------:R-:W-:Y:S01]  /*2ae0*/  VIADD R18, R21, 0xfffffc00 ;  /* 0xfffffc0015127836 */ /* 0x000fe20000000000 */
[----:B------:R-:W-:Y:S01]  /*2af0*/  BSSY.RECONVERGENT B3, `(.L_x_34) ;  /* 0x000002f000037945 */ /* 0x000fe20003800200 */
[----:B------:R-:W-:-:S03]  /*2b00*/  CS2R R48, SRZ ;  /* 0x0000000000307805 */ /* 0x000fc6000001ff00 */
[----:B------:R-:W-:Y:S02]  /*2b10*/  SHF.R.U32.HI R22, RZ, 0x6, R18 ;  /* 0x00000006ff167819 */ /* 0x000fe40000011612 */
[----:B------:R-:W-:Y:S02]  /*2b20*/  ISETP.GE.U32.AND P0, PT, R18, 0x80, PT ;  /* 0x000000801200780c */ /* 0x000fe40003f06070 */
[C---:B------:R-:W-:Y:S02]  /*2b30*/  IADD3 R23, PT, PT, -R22.reuse, 0x13, RZ ;  /* 0x0000001316177810 */ /* 0x040fe40007ffe1ff */
[----:B------:R-:W-:Y:S02]  /*2b40*/  IADD3 R31, PT, PT, -R22, 0xf, RZ ;  /* 0x0000000f161f7810 */ /* 0x000fe40007ffe1ff */
[----:B------:R-:W-:-:S04]  /*2b50*/  SEL R23, R23, 0x12, P0 ;  /* 0x0000001217177807 */ /* 0x000fc80000000000 */
[----:B------:R-:W-:-:S13]  /*2b60*/  ISETP.GE.AND P0, PT, R31, R23, PT ;  /* 0x000000171f00720c */ /* 0x000fda0003f06270 */
[----:B------:R-:W-:Y:S05]  /*2b70*/  @P0 BRA `(.L_x_35) ;  /* 0x0000000000980947 */ /* 0x000fea0003800000 */
[----:B------:R-:W0:Y:S01]  /*2b80*/  LDC.64 R20, c[0x0][0x358] ;  /* 0x0000d600ff147b82 */ /* 0x000e220000000a00 */
[C---:B------:R-:W-:Y:S01]  /*2b90*/  SHF.L.U64.HI R29, R25.reuse, 0xb, R19 ;  /* 0x0000000b191d7819 */ /* 0x040fe20000010213 */
[----:B------:R-:W-:Y:S01]  /*2ba0*/  BSSY.RECONVERGENT B4, `(.L_x_36) ;  /* 0x0000022000047945 */ /* 0x000fe20003800200 */
[----:B------:R-:W-:Y:S01]  /*2bb0*/  IMAD.SHL.U32 R25, R25, 0x800, RZ ;  /* 0x0000080019197824 */ /* 0x000fe200078e00ff */
[----:B------:R-:W-:Y:S01]  /*2bc0*/  IADD3 R26, PT, PT, RZ, -R22, -R23 ;  /* 0x80000016ff1a7210 */ /* 0x000fe20007ffe817 */
[----:B------:R-:W-:Y:S01]  /*2bd0*/  IMAD.MOV.U32 R24, RZ, RZ, RZ ;  /* 0x000000ffff187224 */ /* 0x000fe200078e00ff */
[----:B------:R-:W-:Y:S02]  /*2be0*/  CS2R R48, SRZ ;  /* 0x0000000000307805 */ /* 0x000fe4000001ff00 */
[----:B------:R-:W-:-:S07]  /*2bf0*/  LOP3.LUT R29, R29, 0x80000000, RZ, 0xfc, !PT ;  /* 0x800000001d1d7812 */ /* 0x000fce00078efcff */
.L_x_37:
[----:B------:R-:W1:Y:S01]  /*2c00*/  LDC.64 R18, c[0x4][RZ] ;  /* 0x01000000ff127b82 */ /* 0x000e620000000a00 */
[----:B0-----:R-:W-:Y:S02]  /*2c10*/  R2UR UR6, R20 ;  /* 0x00000000140672ca */ /* 0x001fe400000e0000 */
[----:B------:R-:W-:Y:S01]  /*2c20*/  R2UR UR7, R21 ;  /* 0x00000000150772ca */ /* 0x000fe200000e0000 */
[----:B-1----:R-:W-:-:S12]  /*2c30*/  IMAD.WIDE R18, R31, 0x8, R18 ;  /* 0x000000081f127825 */ /* 0x002fd800078e0212 */
[----:B------:R-:W2:Y:S01]  /*2c40*/  LDG.E.64.CONSTANT R18, desc[UR6][R18.64] ;  /* 0x0000000612127981 */ /* 0x000ea2000c1e9b00 */
[----:B------:R-:W-:Y:S02]  /*2c50*/  VIADD R26, R26, 0x1 ;  /* 0x000000011a1a7836 */ /* 0x000fe40000000000 */
[----:B------:R-:W-:Y:S02]  /*2c60*/  VIADD R31, R31, 0x1 ;  /* 0x000000011f1f7836 */ /* 0x000fe40000000000 */
[----:B--2---:R-:W-:-:S04]  /*2c70*/  IMAD.WIDE.U32 R48, P3, R18, R25, R48 ;  /* 0x0000001912307225 */ /* 0x004fc80007860030 */
[----:B------:R-:W-:Y:S02]  /*2c80*/  IMAD R47, R18, R29, RZ ;  /* 0x0000001d122f7224 */ /* 0x000fe400078e02ff */
[CC--:B------:R-:W-:Y:S02]  /*2c90*/  IMAD R28, R19.reuse, R25.reuse, RZ ;  /* 0x00000019131c7224 */ /* 0x0c0fe400078e02ff */
[----:B------:R-:W-:Y:S01]  /*2ca0*/  IMAD.HI.U32 R51, R19, R25, RZ ;  /* 0x0000001913337227 */ /* 0x000fe200078e00ff */
[----:B------:R-:W-:-:S03]  /*2cb0*/  IADD3 R49, P0, PT, R47, R49, RZ ;  /* 0x000000312f317210 */ /* 0x000fc60007f1e0ff */
[----:B------:R-:W-:Y:S01]  /*2cc0*/  IMAD R47, R24, 0x8, R1 ;  /* 0x00000008182f7824 */ /* 0x000fe200078e0201 */
[----:B------:R-:W-:Y:S01]  /*2cd0*/  IADD3 R49, P1, PT, R28, R49, RZ ;  /* 0x000000311c317210 */ /* 0x000fe20007f3e0ff */
[----:B------:R-:W-:-:S04]  /*2ce0*/  IMAD.HI.U32 R28, R18, R29, RZ ;  /* 0x0000001d121c7227 */ /* 0x000fc800078e00ff */
[----:B------:R-:W-:Y:S01]  /*2cf0*/  IMAD.X R18, RZ, RZ, R28, P3 ;  /* 0x000000ffff127224 */ /* 0x000fe200018e061c */
[----:B------:R0:W-:Y:S01]  /*2d00*/  STL.64 [R47], R48 ;  /* 0x000000302f007387 */ /* 0x0001e20000100a00 */
[----:B------:R-:W-:-:S03]  /*2d10*/  IMAD.HI.U32 R28, R19, R29, RZ ;  /* 0x0000001d131c7227 */ /* 0x000fc600078e00ff */
[----:B------:R-:W-:Y:S01]  /*2d20*/  IADD3.X R18, P0, PT, R51, R18, RZ, P0, !PT ;  /* 0x0000001233127210 */ /* 0x000fe2000071e4ff */
[----:B------:R-:W-:Y:S02]  /*2d30*/  IMAD R19, R19, R29, RZ ;  /* 0x0000001d13137224 */ /* 0x000fe400078e02ff */
[----:B------:R-:W-:-:S03]  /*2d40*/  VIADD R24, R24, 0x1 ;  /* 0x0000000118187836 */ /* 0x000fc60000000000 */
[----:B------:R-:W-:Y:S01]  /*2d50*/  IADD3.X R19, P1, PT, R19, R18, RZ, P1, !PT ;  /* 0x0000001213137210 */ /* 0x000fe20000f3e4ff */
[----:B------:R-:W-:Y:S01]  /*2d60*/  IMAD.X R18, RZ, RZ, R28, P0 ;  /* 0x000000ffff127224 */ /* 0x000fe200000e061c */
[----:B------:R-:W-:-:S03]  /*2d70*/  ISETP.NE.AND P0, PT, R26, -0xf, PT ;  /* 0xfffffff11a00780c */ /* 0x000fc60003f05270 */
[----:B------:R-:W-:Y:S02]  /*2d80*/  IMAD.X R18, RZ, RZ, R18, P1 ;  /* 0x000000ffff127224 */ /* 0x000fe400008e0612 */
[----:B0-----:R-:W-:Y:S02]  /*2d90*/  IMAD.MOV.U32 R48, RZ, RZ, R19 ;  /* 0x000000ffff307224 */ /* 0x001fe400078e0013 */
[----:B------:R-:W-:-:S06]  /*2da0*/  IMAD.MOV.U32 R49, RZ, RZ, R18 ;  /* 0x000000ffff317224 */ /* 0x000fcc00078e0012 */
[----:B------:R-:W-:Y:S05]  /*2db0*/  @P0 BRA `(.L_x_37) ;  /* 0xfffffffc00900947 */ /* 0x000fea000383ffff */
[----:B------:R-:W-:Y:S05]  /*2dc0*/  BSYNC.RECONVERGENT B4 ;  /* 0x0000000000047941 */ /* 0x000fea0003800200 */
.L_x_36:
[----:B------:R-:W-:-:S07]  /*2dd0*/  IMAD.MOV.U32 R31, RZ, RZ, R23 ;  /* 0x000000ffff1f7224 */ /* 0x000fce00078e0017 */
.L_x_35:
[----:B------:R-:W-:Y:S05]  /*2de0*/  BSYNC.RECONVERGENT B3 ;  /* 0x0000000000037941 */ /* 0x000fea0003800200 */
.L_x_34:
[----:B------:R-:W-:Y:S01]  /*2df0*/  LOP3.LUT P0, R47, R11, 0x3f, RZ, 0xc0, !PT ;  /* 0x0000003f0b2f7812 */ /* 0x000fe2000780c0ff */
[----:B------:R-:W-:-:S04]  /*2e00*/  IMAD.IADD R18, R22, 0x1, R31 ;  /* 0x0000000116127824 */ /* 0x000fc800078e021f */
[----:B------:R-:W-:-:S05]  /*2e10*/  IMAD.U32 R23, R18, 0x8, R1 ;  /* 0x0000000812177824 */ /* 0x000fca00078e0001 */
[----:B------:R0:W-:Y:S04]  /*2e20*/  STL.64 [R23+-0x78], R48 ;  /* 0xffff883017007387 */ /* 0x0001e80000100a00 */
[----:B------:R-:W2:Y:S04]  /*2e30*/  @P0 LDL.64 R24, [R1+0x8] ;  /* 0x0000080001180983 */ /* 0x000ea80000100a00 */
[----:B------:R-:W3:Y:S04]  /*2e40*/  LDL.64 R18, [R1+0x10] ;  /* 0x0000100001127983 */ /* 0x000ee80000100a00 */
[----:B------:R-:W4:Y:S01]  /*2e50*/  LDL.64 R20, [R1+0x18] ;  /* 0x0000180001147983 */ /* 0x000f220000100a00 */
[----:B------:R-:W-:Y:S01]  /*2e60*/  @P0 LOP3.LUT R11, R47, 0x3f, RZ, 0x3c, !PT ;  /* 0x0000003f2f0b0812 */ /* 0x000fe200078e3cff */
[----:B------:R-:W-:Y:S01]  /*2e70*/  BSSY.RECONVERGENT B3, `(.L_x_38) ;  /* 0x0000034000037945 */ /* 0x000fe20003800200 */
[----:B--2---:R-:W-:-:S02]  /*2e80*/  @P0 SHF.R.U64 R22, R24, 0x1, R25 ;  /* 0x0000000118160819 */ /* 0x004fc40000001219 */
[----:B------:R-:W-:Y:S02]  /*2e90*/  @P0 SHF.R.U32.HI R24, RZ, 0x1, R25 ;  /* 0x00000001ff180819 */ /* 0x000fe40000011619 */
[--C-:B---3--:R-:W-:Y:S02]  /*2ea0*/  @P0 SHF.R.U32.HI R30, RZ, 0x1, R19.reuse ;  /* 0x00000001ff1e0819 */ /* 0x108fe40000011613 */
[C-C-:B------:R-:W-:Y:S02]  /*2eb0*/  @P0 SHF.R.U64 R28, R18.reuse, 0x1, R19.reuse ;  /* 0x00000001121c0819 */ /* 0x140fe40000001213 */
[----:B------:R-:W-:Y:S02]  /*2ec0*/  @P0 SHF.L.U32 R25, R18, R47, RZ ;  /* 0x0000002f12190219 */ /* 0x000fe400000006ff */
[----:B------:R-:W-:Y:S02]  /*2ed0*/  @P0 SHF.R.U64 R22, R22, R11, R24 ;  /* 0x0000000b16160219 */ /* 0x000fe40000001218 */
[----:B------:R-:W-:-:S02]  /*2ee0*/  @P0 SHF.L.U64.HI R26, R18, R47, R19 ;  /* 0x0000002f121a0219 */ /* 0x000fc40000010213 */
[----:B0-----:R-:W-:Y:S02]  /*2ef0*/  @P0 SHF.R.U32.HI R23, RZ, R11, R24 ;  /* 0x0000000bff170219 */ /* 0x001fe40000011618 */
[----:B----4-:R-:W-:Y:S02]  /*2f00*/  @P0 SHF.L.U32 R24, R20, R47, RZ ;  /* 0x0000002f14180219 */ /* 0x010fe400000006ff */
[----:B------:R-:W-:Y:S02]  /*2f10*/  @P0 SHF.R.U64 R29, R28, R11, R30 ;  /* 0x0000000b1c1d0219 */ /* 0x000fe4000000121e */
[----:B------:R-:W-:Y:S02]  /*2f20*/  @P0 LOP3.LUT R18, R25, R22, RZ, 0xfc, !PT ;  /* 0x0000001619120212 */ /* 0x000fe400078efcff */
[----:B------:R-:W-:Y:S02]  /*2f30*/  @P0 LOP3.LUT R19, R26, R23, RZ, 0xfc, !PT ;  /* 0x000000171a130212 */ /* 0x000fe400078efcff */
[----:B------:R-:W-:-:S02]  /*2f40*/  @P0 SHF.L.U64.HI R22, R20, R47, R21 ;  /* 0x0000002f14160219 */ /* 0x000fc40000010215 */
[----:B------:R-:W-:Y:S01]  /*2f50*/  @P0 LOP3.LUT R20, R24, R29, RZ, 0xfc, !PT ;  /* 0x0000001d18140212 */ /* 0x000fe200078efcff */
[C---:B------:R-:W-:Y:S01]  /*2f60*/  IMAD.SHL.U32 R24, R18.reuse, 0x4, RZ ;  /* 0x0000000412187824 */ /* 0x040fe200078e00ff */
[----:B------:R-:W-:Y:S02]  /*2f70*/  @P0 SHF.R.U32.HI R11, RZ, R11, R30 ;  /* 0x0000000bff0b0219 */ /* 0x000fe4000001161e */
[----:B------:R-:W-:Y:S02]  /*2f80*/  SHF.L.U64.HI R25, R18, 0x2, R19 ;  /* 0x0000000212197819 */ /* 0x000fe40000010213 */
[----:B------:R-:W-:Y:S02]  /*2f90*/  @P0 LOP3.LUT R21, R22, R11, RZ, 0xfc, !PT ;  /* 0x0000000b16150212 */ /* 0x000fe400078efcff */
[----:B------:R-:W-:Y:S02]  /*2fa0*/  SHF.L.W.U32.HI R19, R19, 0x2, R20 ;  /* 0x0000000213137819 */ /* 0x000fe40000010e14 */
[----:B------:R-:W-:-:S02]  /*2fb0*/  IADD3 RZ, P0, PT, RZ, -R24, RZ ;  /* 0x80000018ffff7210 */ /* 0x000fc40007f1e0ff */
[----:B------:R-:W-:Y:S02]  /*2fc0*/  LOP3.LUT R11, RZ, R25, RZ, 0x33, !PT ;  /* 0x00000019ff0b7212 */ /* 0x000fe400078e33ff */
[----:B------:R-:W-:Y:S02]  /*2fd0*/  SHF.L.W.U32.HI R20, R20, 0x2, R21 ;  /* 0x0000000214147819 */ /* 0x000fe40000010e15 */
[----:B------:R-:W-:Y:S02]  /*2fe0*/  LOP3.LUT R22, RZ, R19, RZ, 0x33, !PT ;  /* 0x00000013ff167212 */ /* 0x000fe400078e33ff */
[----:B------:R-:W-:Y:S02]  /*2ff0*/  IADD3.X R18, P0, PT, RZ, R11, RZ, P0, !PT ;  /* 0x0000000bff127210 */ /* 0x000fe4000071e4ff */
[----:B------:R-:W-:Y:S02]  /*3000*/  LOP3.LUT R11, RZ, R20, RZ, 0x33, !PT ;  /* 0x00000014ff0b7212 */ /* 0x000fe400078e33ff */
[----:B------:R-:W-:-:S02]  /*3010*/  IADD3.X R22, P1, PT, RZ, R22, RZ, P0, !PT ;  /* 0x00000016ff167210 */ /* 0x000fc4000073e4ff */
[----:B------:R-:W-:-:S03]  /*3020*/  ISETP.GT.U32.AND P3, PT, R19, -0x1, PT ;  /* 0xffffffff1300780c */ /* 0x000fc60003f64070 */
[----:B------:R-:W-:Y:S01]  /*3030*/  IMAD.X R11, RZ, RZ, R11, P1 ;  /* 0x000000ffff0b7224 */ /* 0x000fe200008e060b */
[----:B------:R-:W-:-:S04]  /*3040*/  ISETP.GT.AND.EX P0, PT, R20, -0x1, PT, P3 ;  /* 0xffffffff1400780c */ /* 0x000fc80003f04330 */
[----:B------:R-:W-:Y:S02]  /*3050*/  SEL R26, R20, R11, P0 ;  /* 0x0000000b141a7207 */ /* 0x000fe40000000000 */
[----:B------:R-:W-:Y:S02]  /*3060*/  SEL R23, R19, R22, P0 ;  /* 0x0000001613177207 */ /* 0x000fe40000000000 */
[----:B------:R-:W-:Y:S02]  /*3070*/  ISETP.NE.U32.AND P1, PT, R26, RZ, PT ;  /* 0x000000ff1a00720c */ /* 0x000fe40003f25070 */
[----:B------:R-:W-:Y:S02]  /*3080*/  SEL R25, R25, R18, P0 ;  /* 0x0000001219197207 */ /* 0x000fe40000000000 */
[----:B------:R-:W-:Y:S01]  /*3090*/  SEL R19, R23, R26, !P1 ;  /* 0x0000001a17137207 */ /* 0x000fe20004800000 */
[----:B------:R-:W-:-:S05]  /*30a0*/  @!P0 IMAD.MOV R24, RZ, RZ, -R24 ;  /* 0x000000ffff188224 */ /* 0x000fca00078e0a18 */
[----:B------:R-:W0:Y:S02]  /*30b0*/  FLO.U32 R19, R19 ;  /* 0x0000001300137300 */ /* 0x000e2400000e0000 */
[C---:B0-----:R-:W-:Y:S02]  /*30c0*/  IADD3 R22, PT, PT, -R19.reuse, 0x1f, RZ ;  /* 0x0000001f13167810 */ /* 0x041fe40007ffe1ff */
[----:B------:R-:W-:-:S03]  /*30d0*/  IADD3 R11, PT, PT, -R19, 0x3f, RZ ;  /* 0x0000003f130b7810 */ /* 0x000fc60007ffe1ff */
[----:B------:R-:W-:-:S05]  /*30e0*/  @P1 IMAD.MOV R11, RZ, RZ, R22 ;  /* 0x000000ffff0b1224 */ /* 0x000fca00078e0216 */
[----:B------:R-:W-:-:S13]  /*30f0*/  ISETP.NE.AND P1, PT, R11, RZ, PT ;  /* 0x000000ff0b00720c */ /* 0x000fda0003f25270 */
[----:B------:R-:W-:Y:S05]  /*3100*/  @!P1 BRA `(.L_x_39) ;  /* 0x0000000000289947 */ /* 0x000fea0003800000 */
[C---:B------:R-:W-:Y:S02]  /*3110*/  LOP3.LUT R18, R11.reuse, 0x3f, RZ, 0xc0, !PT ;  /* 0x0000003f0b127812 */ /* 0x040fe400078ec0ff */
[--C-:B------:R-:W-:Y:S02]  /*3120*/  SHF.R.U64 R22, R24, 0x1, R25.reuse ;  /* 0x0000000118167819 */ /* 0x100fe40000001219 */
[----:B------:R-:W-:Y:S02]  /*3130*/  SHF.R.U32.HI R24, RZ, 0x1, R25 ;  /* 0x00000001ff187819 */ /* 0x000fe40000011619 */
[----:B------:R-:W-:Y:S02]  /*3140*/  LOP3.LUT R19, R11, 0x3f, RZ, 0xc, !PT ;  /* 0x0000003f0b137812 */ /* 0x000fe400078e0cff */
[CC--:B------:R-:W-:Y:S02]  /*3150*/  SHF.L.U64.HI R26, R23.reuse, R18.reuse, R26 ;  /* 0x00000012171a7219 */ /* 0x0c0fe4000001021a */
[----:B------:R-:W-:-:S02]  /*3160*/  SHF.L.U32 R23, R23, R18, RZ ;  /* 0x0000001217177219 */ /* 0x000fc400000006ff */
[-CC-:B------:R-:W-:Y:S02]  /*3170*/  SHF.R.U64 R18, R22, R19.reuse, R24.reuse ;  /* 0x0000001316127219 */ /* 0x180fe40000001218 */
[----:B------:R-:W-:Y:S02]  /*3180*/  SHF.R.U32.HI R19, RZ, R19, R24 ;  /* 0x00000013ff137219 */ /* 0x000fe40000011618 */
[----:B------:R-:W-:Y:S02]  /*3190*/  LOP3.LUT R23, R23, R18, RZ, 0xfc, !PT ;  /* 0x0000001217177212 */ /* 0x000fe400078efcff */
[----:B------:R-:W-:-:S07]  /*31a0*/  LOP3.LUT R26, R26, R19, RZ, 0xfc, !PT ;  /* 0x000000131a1a7212 */ /* 0x000fce00078efcff */
.L_x_39:
[----:B------:R-:W-:Y:S05]  /*31b0*/  BSYNC.RECONVERGENT B3 ;  /* 0x0000000000037941 */ /* 0x000fea0003800200 */
.L_x_38:
[----:B------:R-:W-:Y:S01]  /*31c0*/  IMAD.WIDE.U32 R24, R23, 0x2168c235, RZ ;  /* 0x2168c23517187825 */ /* 0x000fe200078e00ff */
[----:B------:R-:W-:-:S03]  /*31d0*/  SHF.R.U32.HI R21, RZ, 0x1e, R21 ;  /* 0x0000001eff157819 */ /* 0x000fc60000011615 */
[----:B------:R-:W-:Y:S01]  /*31e0*/  IMAD.MOV.U32 R18, RZ, RZ, R25 ;  /* 0x000000ffff127224 */ /* 0x000fe200078e0019 */
[----:B------:R-:W-:Y:S01]  /*31f0*/  IADD3 RZ, P1, PT, R24, R24, RZ ;  /* 0x0000001818ff7210 */ /* 0x000fe20007f3e0ff */
[----:B------:R-:W-:Y:S01]  /*3200*/  IMAD.MOV.U32 R19, RZ, RZ, RZ ;  /* 0x000000ffff137224 */ /* 0x000fe200078e00ff */
[----:B------:R-:W-:Y:S01]  /*3210*/  LEA.HI R20, R20, R21, RZ, 0x1 ;  /* 0x0000001514147211 */ /* 0x000fe200078f08ff */
[----:B------:R-:W-:-:S04]  /*3220*/  IMAD.HI.U32 R22, R26, -0x36f0255e, RZ ;  /* 0xc90fdaa21a167827 */ /* 0x000fc800078e00ff */
[----:B------:R-:W-:-:S04]  /*3230*/  IMAD.WIDE.U32 R18, R23, -0x36f0255e, R18 ;  /* 0xc90fdaa217127825 */ /* 0x000fc800078e0012 */
[C---:B------:R-:W-:Y:S02]  /*3240*/  IMAD R23, R26.reuse, -0x36f0255e, RZ ;  /* 0xc90fdaa21a177824 */ /* 0x040fe400078e02ff */
[----:B------:R-:W-:-:S04]  /*3250*/  IMAD.WIDE.U32 R18, P3, R26, 0x2168c235, R18 ;  /* 0x2168c2351a127825 */ /* 0x000fc80007860012 */
[----:B------:R-:W-:Y:S01]  /*3260*/  IMAD.X R22, RZ, RZ, R22, P3 ;  /* 0x000000ffff167224 */ /* 0x000fe200018e0616 */
[----:B------:R-:W-:Y:S02]  /*3270*/  IADD3 R19, P3, PT, R23, R19, RZ ;  /* 0x0000001317137210 */ /* 0x000fe40007f7e0ff */
[----:B------:R-:W-:Y:S02]  /*3280*/  IADD3.X RZ, P1, PT, R18, R18, RZ, P1, !PT ;  /* 0x0000001212ff7210 */ /* 0x000fe40000f3e4ff */
[C---:B------:R-:W-:Y:S01]  /*3290*/  ISETP.GT.U32.AND P4, PT, R19.reuse, RZ, PT ;  /* 0x000000ff1300720c */ /* 0x040fe20003f84070 */
[----:B------:R-:W-:Y:S01]  /*32a0*/  IMAD.X R22, RZ, RZ, R22, P3 ;  /* 0x000000ffff167224 */ /* 0x000fe200018e0616 */
[----:B------:R-:W-:-:S04]  /*32b0*/  IADD3.X R18, P3, PT, R19, R19, RZ, P1, !PT ;  /* 0x0000001313127210 */ /* 0x000fc80000f7e4ff */
[C---:B------:R-:W-:Y:S01]  /*32c0*/  ISETP.GT.AND.EX P1, PT, R22.reuse, RZ, PT, P4 ;  /* 0x000000ff1600720c */ /* 0x040fe20003f24340 */
[----:B------:R-:W-:-:S03]  /*32d0*/  IMAD.X R23, R22, 0x1, R22, P3 ;  /* 0x0000000116177824 */ /* 0x000fc600018e0616 */
[----:B------:R-:W-:Y:S02]  /*32e0*/  SEL R19, R18, R19, P1 ;  /* 0x0000001312137207 */ /* 0x000fe40000800000 */
[----:B------:R-:W-:Y:S02]  /*32f0*/  SEL R22, R23, R22, P1 ;  /* 0x0000001617167207 */ /* 0x000fe40000800000 */
[----:B------:R-:W-:Y:S02]  /*3300*/  IADD3 R19, P3, PT, R19, 0x1, RZ ;  /* 0x0000000113137810 */ /* 0x000fe40007f7e0ff */
[----:B------:R-:W-:Y:S02]  /*3310*/  SEL R24, RZ, 0xffffffff, !P1 ;  /* 0xffffffffff187807 */ /* 0x000fe40004800000 */
[----:B------:R-:W-:Y:S01]  /*3320*/  LOP3.LUT P1, R18, R27, 0x80000000, RZ, 0xc0, !PT ;  /* 0x800000001b127812 */ /* 0x000fe2000782c0ff */
[----:B------:R-:W-:Y:S02]  /*3330*/  IMAD.X R22, RZ, RZ, R22, P3 ;  /* 0x000000ffff167224 */ /* 0x000fe400018e0616 */
[----:B------:R-:W-:Y:S01]  /*3340*/  IMAD.IADD R11, R24, 0x1, -R11 ;  /* 0x00000001180b7824 */ /* 0x000fe200078e0a0b */
[----:B------:R-:W-:-:S02]  /*3350*/  @!P0 LOP3.LUT R18, R18, 0x80000000, RZ, 0x3c, !PT ;  /* 0x8000000012128812 */ /* 0x000fc400078e3cff */
[----:B------:R-:W-:Y:S01]  /*3360*/  SHF.R.U64 R19, R19, 0xa, R22 ;  /* 0x0000000a13137819 */ /* 0x000fe20000001216 */
[----:B------:R-:W-:-:S03]  /*3370*/  IMAD.SHL.U32 R11, R11, 0x100000, RZ ;  /* 0x001000000b0b7824 */ /* 0x000fc600078e00ff */
[----:B------:R-:W-:-:S03]  /*3380*/  IADD3 R19, P3, PT, R19, 0x1, RZ ;  /* 0x0000000113137810 */ /* 0x000fc60007f7e0ff */
[----:B------:R-:W-:Y:S01]  /*3390*/  @P1 IMAD.MOV R20, RZ, RZ, -R20 ;  /* 0x000000ffff141224 */ /* 0x000fe200078e0a14 */
[----:B------:R-:W-:-:S04]  /*33a0*/  LEA.HI.X R22, R22, RZ, RZ, 0x16, P3 ;  /* 0x000000ff16167211 */ /* 0x000fc800018fb4ff */
[--C-:B------:R-:W-:Y:S02]  /*33b0*/  SHF.R.U64 R19, R19, 0x1, R22.reuse ;  /* 0x0000000113137819 */ /* 0x100fe40000001216 */
[----:B------:R-:W-:Y:S02]  /*33c0*/  SHF.R.U32.HI R22, RZ, 0x1, R22 ;  /* 0x00000001ff167819 */ /* 0x000fe40000011616 */
[----:B------:R-:W-:-:S04]  /*33d0*/  IADD3 R25, P3, P4, RZ, RZ, R19 ;  /* 0x000000ffff197210 */ /* 0x000fc80007c7e013 */
[----:B------:R-:W-:-:S04]  /*33e0*/  IADD3.X R11, PT, PT, R11, 0x3fe00000, R22, P3, P4 ;  /* 0x3fe000000b0b7810 */ /* 0x000fc80001fe8416 */
[----:B------:R-:W-:-:S07]  /*33f0*/  LOP3.LUT R19, R11, R18, RZ, 0xfc, !PT ;  /* 0x000000120b137212 */ /* 0x000fce00078efcff */
.L_x_33:
[----:B------:R-:W-:Y:S02]  /*3400*/  IMAD.MOV.U32 R47, RZ, RZ, 0x0 ;  /* 0x00000000ff2f7424 */ /* 0x000fe400078e00ff */
[----:B------:R-:W-:Y:S02]  /*3410*/  IMAD.MOV.U32 R11, RZ, RZ, R20 ;  /* 0x000000ffff0b7224 */ /* 0x000fe400078e0014 */
[----:B------:R-:W-:Y:S01]  /*3420*/  IMAD.MOV.U32 R18, RZ, RZ, R25 ;  /* 0x000000ffff127224 */ /* 0x000fe200078e0019 */
[----:B------:R-:W-:Y:S06]  /*3430*/  RET.REL.NODEC R46 `(_Z15kernel_problem1iiiiPhS_) ;  /* 0xffffffc82ef07950 */ /* 0x000fec0003c3ffff */
.L_x_40:
[----:B------:R-:W-:-:S00]  /*3440*/  BRA `(.L_x_40) ;  /* 0xfffffffc00fc7947 */ /* 0x000fc0000383ffff */
[----:B------:R-:W-:-:S00]  /*3450*/  NOP ;  /* 0x0000000000007918 */ /* 0x000fc00000000000 */
        /* <DEDUP_REMOVED lines=10> */
.L_x_44:


//--------------------- .nv.global.init           --------------------------
	.section	.nv.global.init,"aw",@progbits
	.align	16
.nv.global.init:
	.type		__cudart_sin_cos_coeffs,@object
	.size		__cudart_sin_cos_coeffs,(__cudart_i2opi_d - __cudart_sin_cos_coeffs)
__cudart_sin_cos_coeffs:
        /*0000*/ 	.byte	0x46, 0xd2, 0xb0, 0x2c, 0xf1, 0xe5, 0x5a, 0xbe, 0x92, 0xe3, 0xac, 0x69, 0xe3, 0x1d, 0xc7, 0x3e
        /*0010*/ 	.byte	0xa1, 0x62, 0xdb, 0x19, 0xa0, 0x01, 0x2a, 0xbf, 0x18, 0x08, 0x11, 0x11, 0x11, 0x11, 0x81, 0x3f
        /*0020*/ 	.byte	0x54, 0x55, 0x55, 0x55, 0x55, 0x55, 0xc5, 0xbf, 0x00, 0x00, 0x00, 0x00, 0x00, 0x00, 0x00, 0x00
        /*0030*/ 	.byte	0x00, 0x00, 0x00, 0x00, 0x00, 0x00, 0x00, 0x00, 0x64, 0x81, 0xfd, 0x20, 0x83, 0xff, 0xa8, 0xbd
        /*0040*/ 	.byte	0x28, 0x85, 0xef, 0xc1, 0xa7, 0xee, 0x21, 0x3e, 0xd9, 0xe6, 0x06, 0x8e, 0x4f, 0x7e, 0x92, 0xbe
        /*0050*/ 	.byte	0xe9, 0xbc, 0xdd, 0x19, 0xa0, 0x01, 0xfa, 0x3e, 0x47, 0x5d, 0xc1, 0x16, 0x6c, 0xc1, 0x56, 0xbf
        /*0060*/ 	.byte	0x51, 0x55, 0x55, 0x55, 0x55, 0x55, 0xa5, 0x3f, 0x00, 0x00, 0x00, 0x00, 0x00, 0x00, 0xe0, 0xbf
        /*0070*/ 	.byte	0x00, 0x00, 0x00, 0x00, 0x00, 0x00, 0xf0, 0x3f, 0x00, 0x00, 0x00, 0x00, 0x00, 0x00, 0x00, 0x00
	.type		__cudart_i2opi_d,@object
	.size		__cudart_i2opi_d,(.L_0 - __cudart_i2opi_d)
__cudart_i2opi_d:
        /* <DEDUP_REMOVED lines=9> */
.L_0:


//--------------------- .nv.shared._Z15kernel_problem1iiiiPhS_ --------------------------
	.section	.nv.shared._Z15kernel_problem1iiiiPhS_,"aw",@nobits
	.sectionflags	@""
	.align	4
.nv.shared._Z15kernel_problem1iiiiPhS_:
	.zero		2304


//--------------------- .nv.shared.reserved.0     --------------------------
	.section	.nv.shared.reserved.0,"aw",@nobits
	.weak		__nv_reservedSMEM_offset_0_alias
	.size		__nv_reservedSMEM_offset_0_alias, 0, 64
	.other		__nv_reservedSMEM_offset_0_alias,@"STO_CUDA_RESERVED_SHARED STV_DEFAULT"
__nv_reservedSMEM_offset_0_alias:
	.zero		0
	.zero		64


//--------------------- .nv.constant0._Z15kernel_problem1iiiiPhS_ --------------------------
	.section	.nv.constant0._Z15kernel_problem1iiiiPhS_,"a",@progbits
	.sectionflags	@""
	.align	4
.nv.constant0._Z15kernel_problem1iiiiPhS_:
	.zero		928


//--------------------- SYMBOLS --------------------------

	.type		.nv.reservedSmem.offset0,@object
	.size		.nv.reservedSmem.offset0,0x4
	.type		.nv.reservedSmem.cap,@object
	.size		.nv.reservedSmem.cap,0x4
